	.target	sm_90a

	.elftype	@"ET_EXEC"


//--------------------- .note.nv.tkinfo           --------------------------
	.section	.note.nv.tkinfo,"",@"SHT_NOTE"
	.sectionflags	@"SHF_NOTE_NV_TKINFO"
	.tkinfo
        /*0018*/ 	.word	0x00000002
        /*0030*/ 	.string	""
        /*0030*/ 	.string	"ptxas"
        /*0030*/ 	.string	"Cuda compilation tools, release 13.0, V13.0.88"
        /*0030*/ 	.string	"Build cuda_13.0.r13.0/compiler.36424714_0"
        /*0030*/ 	.string	"-arch sm_90a -m 64 "



//--------------------- .note.nv.cuinfo           --------------------------
	.section	.note.nv.cuinfo,"",@"SHT_NOTE"
	.sectionflags	@"SHF_NOTE_NV_CUINFO"
        /*0018*/ 	.short	0x0002
        /*001a*/ 	.short	0x005a
        /*001c*/ 	.short	0x0082
	.zero		2


//--------------------- .nv.info                  --------------------------
	.section	.nv.info,"",@"SHT_CUDA_INFO"
	.align	4


	//----- nvinfo : EIATTR_REGCOUNT
	.align		4
        /*0000*/ 	.byte	0x04, 0x2f
        /*0002*/ 	.short	(.L_12 - .L_11)
	.align		4
.L_11:
        /*0004*/ 	.word	index@(_ZN7cutlass13device_kernelINS_4conv6kernel13ConvUniversalINS1_16ConvProblemShapeILNS1_8OperatorE2ELi2EEENS1_10collective14CollectiveConvINS1_46MainloopSm90TmaGmmaWarpSpecializedImplicitGemmILS5_2ELi4ELi2EN4cute5tupleIJNSA_1CILi1EEESD_SD_EEENS1_36KernelImplicitTmaWarpSpecializedSm90ELi1EEENSB_IJNSC_ILi256EEENSB_IJNSC_ILi128EEEEEENSB_IJNSC_ILi64EEEEEEEEENS_10bfloat16_tESN_NSA_8TiledMMAINSA_8MMA_AtomIJNSA_4SM904GMMA28MMA_64x128x16_F32BF16BF16_SSILNSR_5MajorE1ELST_1ELNSR_7ScaleInE1ELSU_1EEEEEENSA_6LayoutISE_NSB_IJNSC_ILi0EEESY_SY_EEEEENSB_IJNSA_10UnderscoreES11_S11_EEEEENS7_6detail26Sm90ImplicitGemmTileTraitsINSA_13SM90_TMA_LOADENSA_14ComposedLayoutINSA_7SwizzleILi3ELi4ELi3EEENSA_18smem_ptr_flag_bitsILi16EEENSX_INSB_IJNSB_IJSK_NSC_ILi4EEEEEENSB_IJNSC_ILi8EEES1E_EEENSB_IJSD_S1C_EEEEEENSB_IJNSB_IJSD_NSC_ILi4096EEEEEENSB_IJSK_NSC_ILi512EEEEEENSB_IJSY_NSC_ILi16384EEEEEEEEEEEEEvEENS15_INSA_20SM90_TMA_LOAD_IM2COLENS17_IS19_S1B_NSX_INSB_IJNSB_IJSK_NSC_ILi2EEEEEES1F_S1G_EEENSB_IJS1J_S1L_NSB_IJSY_NSC_ILi8192EEEEEEEEEEEEEvEEEENS_8epilogue10collective6detail29Sm90TmaWarpSpecializedAdapterINS24_15DefaultEpilogueISN_NSB_IJlNSB_IJSD_llEEESY_EEES29_NS23_6thread17LinearCombinationISN_Li1EffLNS2A_9ScaleType4KindE0ELNS_15FloatRoundStyleE2ESN_EENS_4gemm15EpilogueDefaultEEEEEvvEEEEvNT_6ParamsE)
        /*0008*/ 	.word	0x000000ff


	//----- nvinfo : EIATTR_FRAME_SIZE
	.align		4
.L_12:
        /*000c*/ 	.byte	0x04, 0x11
        /*000e*/ 	.short	(.L_14 - .L_13)
	.align		4
.L_13:
        /*0010*/ 	.word	index@(_ZN7cutlass13device_kernelINS_4conv6kernel13ConvUniversalINS1_16ConvProblemShapeILNS1_8OperatorE2ELi2EEENS1_10collective14CollectiveConvINS1_46MainloopSm90TmaGmmaWarpSpecializedImplicitGemmILS5_2ELi4ELi2EN4cute5tupleIJNSA_1CILi1EEESD_SD_EEENS1_36KernelImplicitTmaWarpSpecializedSm90ELi1EEENSB_IJNSC_ILi256EEENSB_IJNSC_ILi128EEEEEENSB_IJNSC_ILi64EEEEEEEEENS_10bfloat16_tESN_NSA_8TiledMMAINSA_8MMA_AtomIJNSA_4SM904GMMA28MMA_64x128x16_F32BF16BF16_SSILNSR_5MajorE1ELST_1ELNSR_7ScaleInE1ELSU_1EEEEEENSA_6LayoutISE_NSB_IJNSC_ILi0EEESY_SY_EEEEENSB_IJNSA_10UnderscoreES11_S11_EEEEENS7_6detail26Sm90ImplicitGemmTileTraitsINSA_13SM90_TMA_LOADENSA_14ComposedLayoutINSA_7SwizzleILi3ELi4ELi3EEENSA_18smem_ptr_flag_bitsILi16EEENSX_INSB_IJNSB_IJSK_NSC_ILi4EEEEEENSB_IJNSC_ILi8EEES1E_EEENSB_IJSD_S1C_EEEEEENSB_IJNSB_IJSD_NSC_ILi4096EEEEEENSB_IJSK_NSC_ILi512EEEEEENSB_IJSY_NSC_ILi16384EEEEEEEEEEEEEvEENS15_INSA_20SM90_TMA_LOAD_IM2COLENS17_IS19_S1B_NSX_INSB_IJNSB_IJSK_NSC_ILi2EEEEEES1F_S1G_EEENSB_IJS1J_S1L_NSB_IJSY_NSC_ILi8192EEEEEEEEEEEEEvEEEENS_8epilogue10collective6detail29Sm90TmaWarpSpecializedAdapterINS24_15DefaultEpilogueISN_NSB_IJlNSB_IJSD_llEEESY_EEES29_NS23_6thread17LinearCombinationISN_Li1EffLNS2A_9ScaleType4KindE0ELNS_15FloatRoundStyleE2ESN_EENS_4gemm15EpilogueDefaultEEEEEvvEEEEvNT_6ParamsE)
        /*0014*/ 	.word	0x000003e8


	//----- nvinfo : EIATTR_MIN_STACK_SIZE
	.align		4
.L_14:
        /*0018*/ 	.byte	0x04, 0x12
        /*001a*/ 	.short	(.L_16 - .L_15)
	.align		4
.L_15:
        /*001c*/ 	.word	index@(_ZN7cutlass13device_kernelINS_4conv6kernel13ConvUniversalINS1_16ConvProblemShapeILNS1_8OperatorE2ELi2EEENS1_10collective14CollectiveConvINS1_46MainloopSm90TmaGmmaWarpSpecializedImplicitGemmILS5_2ELi4ELi2EN4cute5tupleIJNSA_1CILi1EEESD_SD_EEENS1_36KernelImplicitTmaWarpSpecializedSm90ELi1EEENSB_IJNSC_ILi256EEENSB_IJNSC_ILi128EEEEEENSB_IJNSC_ILi64EEEEEEEEENS_10bfloat16_tESN_NSA_8TiledMMAINSA_8MMA_AtomIJNSA_4SM904GMMA28MMA_64x128x16_F32BF16BF16_SSILNSR_5MajorE1ELST_1ELNSR_7ScaleInE1ELSU_1EEEEEENSA_6LayoutISE_NSB_IJNSC_ILi0EEESY_SY_EEEEENSB_IJNSA_10UnderscoreES11_S11_EEEEENS7_6detail26Sm90ImplicitGemmTileTraitsINSA_13SM90_TMA_LOADENSA_14ComposedLayoutINSA_7SwizzleILi3ELi4ELi3EEENSA_18smem_ptr_flag_bitsILi16EEENSX_INSB_IJNSB_IJSK_NSC_ILi4EEEEEENSB_IJNSC_ILi8EEES1E_EEENSB_IJSD_S1C_EEEEEENSB_IJNSB_IJSD_NSC_ILi4096EEEEEENSB_IJSK_NSC_ILi512EEEEEENSB_IJSY_NSC_ILi16384EEEEEEEEEEEEEvEENS15_INSA_20SM90_TMA_LOAD_IM2COLENS17_IS19_S1B_NSX_INSB_IJNSB_IJSK_NSC_ILi2EEEEEES1F_S1G_EEENSB_IJS1J_S1L_NSB_IJSY_NSC_ILi8192EEEEEEEEEEEEEvEEEENS_8epilogue10collective6detail29Sm90TmaWarpSpecializedAdapterINS24_15DefaultEpilogueISN_NSB_IJlNSB_IJSD_llEEESY_EEES29_NS23_6thread17LinearCombinationISN_Li1EffLNS2A_9ScaleType4KindE0ELNS_15FloatRoundStyleE2ESN_EENS_4gemm15EpilogueDefaultEEEEEvvEEEEvNT_6ParamsE)
        /*0020*/ 	.word	0x000003e8
.L_16:


//--------------------- .nv.compat                --------------------------
	.section	.nv.compat,"",@"SHT_CUDA_COMPAT_INFO"
	.align	4
        /*0000*/ 	.byte	0x02, 0x09, 0x01, 0x00, 0x02, 0x02, 0x04, 0x00, 0x02, 0x05, 0x05, 0x00, 0x03, 0x07, 0x01, 0x01
        /*0010*/ 	.byte	0x02, 0x03, 0x01, 0x00, 0x02, 0x06, 0x01, 0x00, 0x04, 0x0b, 0x08, 0x00, 0x00, 0x00, 0x00, 0x00
        /*0020*/ 	.byte	0x00, 0x00, 0x00, 0x00


//--------------------- .nv.info._ZN7cutlass13device_kernelINS_4conv6kernel13ConvUniversalINS1_16ConvProblemShapeILNS1_8OperatorE2ELi2EEENS1_10collective14CollectiveConvINS1_46MainloopSm90TmaGmmaWarpSpecializedImplicitGemmILS5_2ELi4ELi2EN4cute5tupleIJNSA_1CILi1EEESD_SD_EEENS1_36KernelImplicitTmaWarpSpecializedSm90ELi1EEENSB_IJNSC_ILi256EEENSB_IJNSC_ILi128EEEEEENSB_IJNSC_ILi64EEEEEEEEENS_10bfloat16_tESN_NSA_8TiledMMAINSA_8MMA_AtomIJNSA_4SM904GMMA28MMA_64x128x16_F32BF16BF16_SSILNSR_5MajorE1ELST_1ELNSR_7ScaleInE1ELSU_1EEEEEENSA_6LayoutISE_NSB_IJNSC_ILi0EEESY_SY_EEEEENSB_IJNSA_10UnderscoreES11_S11_EEEEENS7_6detail26Sm90ImplicitGemmTileTraitsINSA_13SM90_TMA_LOADENSA_14ComposedLayoutINSA_7SwizzleILi3ELi4ELi3EEENSA_18smem_ptr_flag_bitsILi16EEENSX_INSB_IJNSB_IJSK_NSC_ILi4EEEEEENSB_IJNSC_ILi8EEES1E_EEENSB_IJSD_S1C_EEEEEENSB_IJNSB_IJSD_NSC_ILi4096EEEEEENSB_IJSK_NSC_ILi512EEEEEENSB_IJSY_NSC_ILi16384EEEEEEEEEEEEEvEENS15_INSA_20SM90_TMA_LOAD_IM2COLENS17_IS19_S1B_NSX_INSB_IJNSB_IJSK_NSC_ILi2EEEEEES1F_S1G_EEENSB_IJS1J_S1L_NSB_IJSY_NSC_ILi8192EEEEEEEEEEEEEvEEEENS_8epilogue10collective6detail29Sm90TmaWarpSpecializedAdapterINS24_15DefaultEpilogueISN_NSB_IJlNSB_IJSD_llEEESY_EEES29_NS23_6thread17LinearCombinationISN_Li1EffLNS2A_9ScaleType4KindE0ELNS_15FloatRoundStyleE2ESN_EENS_4gemm15EpilogueDefaultEEEEEvvEEEEvNT_6ParamsE --------------------------
	.section	.nv.info._ZN7cutlass13device_kernelINS_4conv6kernel13ConvUniversalINS1_16ConvProblemShapeILNS1_8OperatorE2ELi2EEENS1_10collective14CollectiveConvINS1_46MainloopSm90TmaGmmaWarpSpecializedImplicitGemmILS5_2ELi4ELi2EN4cute5tupleIJNSA_1CILi1EEESD_SD_EEENS1_36KernelImplicitTmaWarpSpecializedSm90ELi1EEENSB_IJNSC_ILi256EEENSB_IJNSC_ILi128EEEEEENSB_IJNSC_ILi64EEEEEEEEENS_10bfloat16_tESN_NSA_8TiledMMAINSA_8MMA_AtomIJNSA_4SM904GMMA28MMA_64x128x16_F32BF16BF16_SSILNSR_5MajorE1ELST_1ELNSR_7ScaleInE1ELSU_1EEEEEENSA_6LayoutISE_NSB_IJNSC_ILi0EEESY_SY_EEEEENSB_IJNSA_10UnderscoreES11_S11_EEEEENS7_6detail26Sm90ImplicitGemmTileTraitsINSA_13SM90_TMA_LOADENSA_14ComposedLayoutINSA_7SwizzleILi3ELi4ELi3EEENSA_18smem_ptr_flag_bitsILi16EEENSX_INSB_IJNSB_IJSK_NSC_ILi4EEEEEENSB_IJNSC_ILi8EEES1E_EEENSB_IJSD_S1C_EEEEEENSB_IJNSB_IJSD_NSC_ILi4096EEEEEENSB_IJSK_NSC_ILi512EEEEEENSB_IJSY_NSC_ILi16384EEEEEEEEEEEEEvEENS15_INSA_20SM90_TMA_LOAD_IM2COLENS17_IS19_S1B_NSX_INSB_IJNSB_IJSK_NSC_ILi2EEEEEES1F_S1G_EEENSB_IJS1J_S1L_NSB_IJSY_NSC_ILi8192EEEEEEEEEEEEEvEEEENS_8epilogue10collective6detail29Sm90TmaWarpSpecializedAdapterINS24_15DefaultEpilogueISN_NSB_IJlNSB_IJSD_llEEESY_EEES29_NS23_6thread17LinearCombinationISN_Li1EffLNS2A_9ScaleType4KindE0ELNS_15FloatRoundStyleE2ESN_EENS_4gemm15EpilogueDefaultEEEEEvvEEEEvNT_6ParamsE,"",@"SHT_CUDA_INFO"
	.sectionflags	@""
	.align	4


	//----- nvinfo : EIATTR_CUDA_API_VERSION
	.align		4
        /*0000*/ 	.byte	0x04, 0x37
        /*0002*/ 	.short	(.L_18 - .L_17)
.L_17:
        /*0004*/ 	.word	0x00000082


	//----- nvinfo : EIATTR_KPARAM_INFO
	.align		4
.L_18:
        /*0008*/ 	.byte	0x04, 0x17
        /*000a*/ 	.short	(.L_20 - .L_19)
.L_19:
        /*000c*/ 	.word	0x00000000
        /*0010*/ 	.short	0x0000
        /*0012*/ 	.short	0x0070
        /*0014*/ 	.byte	0x00, 0xf0, 0x01, 0x0e


	//----- nvinfo : EIATTR_SPARSE_MMA_MASK
	.align		4
.L_20:
        /*0018*/ 	.byte	0x03, 0x50
        /*001a*/ 	.short	0x0000


	//----- nvinfo : EIATTR_MAXREG_COUNT
	.align		4
        /*001c*/ 	.byte	0x03, 0x1b
        /*001e*/ 	.short	0x00ff


	//----- nvinfo : EIATTR_NUM_BARRIERS
	.align		4
        /*0020*/ 	.byte	0x02, 0x4c
        /*0022*/ 	.byte	0x01
	.zero		1


	//----- nvinfo : EIATTR_ANNOTATIONS
	.align		4
        /*0024*/ 	.byte	0x04, 0x55
        /*0026*/ 	.short	(.L_22 - .L_21)


	//   ....[0]....
.L_21:
        /*0028*/ 	.word	0x00000001
        /*002c*/ 	.byte	0x60, 0x0b, 0x00, 0x00, 0x01, 0x00, 0x00, 0x00, 0xa0, 0x0b, 0x00, 0x00, 0x01, 0x00, 0x00, 0x00
        /* <DEDUP_REMOVED lines=368> */
        /*173c*/ 	.byte	0xc0, 0x41, 0x01, 0x00, 0x01, 0x00, 0x00, 0x00, 0x00, 0x42, 0x01, 0x00


	//----- nvinfo : EIATTR_MERCURY_ISA_VERSION
	.align		4
.L_22:
        /*1748*/ 	.byte	0x03, 0x5f
        /*174a*/ 	.short	0x0101


	//----- nvinfo : EIATTR_COOP_GROUP_MASK_REGIDS
	.align		4
        /*174c*/ 	.byte	0x04, 0x29
        /*174e*/ 	.short	(.L_24 - .L_23)


	//   ....[0]....
.L_23:
        /*1750*/ 	.word	0xffffffff


	//   ....[1]....
        /*1754*/ 	.word	0xffffffff


	//   ....[2]....
        /*1758*/ 	.word	0xffffffff


	//----- nvinfo : EIATTR_COOP_GROUP_INSTR_OFFSETS
	.align		4
.L_24:
        /*175c*/ 	.byte	0x04, 0x28
        /*175e*/ 	.short	(.L_26 - .L_25)


	//   ....[0]....
.L_25:
        /*1760*/ 	.word	0x00000060


	//   ....[1]....
        /*1764*/ 	.word	0x00000090


	//   ....[2]....
        /*1768*/ 	.word	0x00000190


	//----- nvinfo : EIATTR_MBARRIER_INSTR_OFFSETS
	.align		4
.L_26:
        /*176c*/ 	.byte	0x04, 0x39
        /*176e*/ 	.short	(.L_28 - .L_27)


	//   ....[0]....
.L_27:
        /*1770*/ 	.word	0x000002e0
        /*1774*/ 	.word	0x000000ff
        /*1778*/ 	.word	0x00030000
        /*177c*/ 	.short	0x0100
        /*177e*/ 	.byte	0x07
	.zero		1


	//   ....[1]....
        /*1780*/ 	.word	0x000002f0
        /*1784*/ 	.word	0x000000ff
        /*1788*/ 	.word	0x00030020
        /*178c*/ 	.short	0x0100
        /*178e*/ 	.byte	0x07
	.zero		1


	//   ....[2]....
        /*1790*/ 	.word	0x00000300
        /*1794*/ 	.word	0x000000ff
        /*1798*/ 	.word	0x00030008
        /*179c*/ 	.short	0x0100
        /*179e*/ 	.byte	0x07
	.zero		1


	//   ....[3]....
        /*17a0*/ 	.word	0x00000310
        /*17a4*/ 	.word	0x000000ff
        /*17a8*/ 	.word	0x00030028
        /*17ac*/ 	.short	0x0100
        /*17ae*/ 	.byte	0x07
	.zero		1


	//   ....[4]....
        /*17b0*/ 	.word	0x00000320
        /*17b4*/ 	.word	0x000000ff
        /*17b8*/ 	.word	0x00030010
        /*17bc*/ 	.short	0x0100
        /*17be*/ 	.byte	0x07
	.zero		1


	//   ....[5]....
        /*17c0*/ 	.word	0x00000330
        /*17c4*/ 	.word	0x000000ff
        /*17c8*/ 	.word	0x00030030
        /*17cc*/ 	.short	0x0100
        /*17ce*/ 	.byte	0x07
	.zero		1


	//   ....[6]....
        /*17d0*/ 	.word	0x00000340
        /*17d4*/ 	.word	0x000000ff
        /*17d8*/ 	.word	0x00030018
        /*17dc*/ 	.short	0x0100
        /*17de*/ 	.byte	0x07
	.zero		1


	//   ....[7]....
        /*17e0*/ 	.word	0x00000350
        /*17e4*/ 	.word	0x000000ff
        /*17e8*/ 	.word	0x00030038
        /*17ec*/ 	.short	0x0100
        /*17ee*/ 	.byte	0x07
	.zero		1


	//   ....[8]....
        /*17f0*/ 	.word	0x00001640
        /*17f4*/ 	.word	0x00000003
        /*17f8*/ 	.word	0x00030000
        /*17fc*/ 	.short	0x010a
        /*17fe*/ 	.byte	0x3f
	.zero		1


	//   ....[9]....
        /*1800*/ 	.word	0x00003a50
        /*1804*/ 	.word	0x00000000
        /*1808*/ 	.word	0x00030000
        /*180c*/ 	.short	0x010a
        /*180e*/ 	.byte	0x3f
	.zero		1


	//   ....[10]....
        /*1810*/ 	.word	0x000062b0
        /*1814*/ 	.word	0x000000ff
        /*1818*/ 	.word	0x00000000
        /*181c*/ 	.short	0x0101
        /*181e*/ 	.byte	0x0c
	.zero		1


	//   ....[11]....
        /*1820*/ 	.word	0x000064c0
        /*1824*/ 	.word	0x000000ff
        /*1828*/ 	.word	0x00000000
        /*182c*/ 	.short	0x0101
        /*182e*/ 	.byte	0x04
	.zero		1


	//   ....[12]....
        /*1830*/ 	.word	0x000193c0
        /*1834*/ 	.word	0x00000005
        /*1838*/ 	.word	0x00030020
        /*183c*/ 	.short	0x010a
        /*183e*/ 	.byte	0x3f
	.zero		1


	//   ....[13]....
        /*1840*/ 	.word	0x00019b90
        /*1844*/ 	.word	0x00000003
        /*1848*/ 	.word	0x00000000
        /*184c*/ 	.short	0x010a
        /*184e*/ 	.byte	0x3f
	.zero		1


	//   ....[14]....
        /*1850*/ 	.word	0x00019c60
        /*1854*/ 	.word	0x00000003
        /*1858*/ 	.word	0x00000000
        /*185c*/ 	.short	0x010a
        /*185e*/ 	.byte	0x3f
	.zero		1


	//   ....[15]....
        /*1860*/ 	.word	0x00019d30
        /*1864*/ 	.word	0x00000003
        /*1868*/ 	.word	0x00000000
        /*186c*/ 	.short	0x010a
        /*186e*/ 	.byte	0x3f
	.zero		1


	//   ....[16]....
        /*1870*/ 	.word	0x00019e00
        /*1874*/ 	.word	0x00000003
        /*1878*/ 	.word	0x00000000
        /*187c*/ 	.short	0x010a
        /*187e*/ 	.byte	0x3f
	.zero		1


	//----- nvinfo : EIATTR_NUM_MBARRIERS
	.align		4
.L_28:
        /*1880*/ 	.byte	0x03, 0x38
        /*1882*/ 	.short	0x0008


	//----- nvinfo : EIATTR_EXIT_INSTR_OFFSETS
	.align		4
        /*1884*/ 	.byte	0x04, 0x1c
        /*1886*/ 	.short	(.L_30 - .L_29)


	//   ....[0]....
.L_29:
        /*1888*/ 	.word	0x00000b50


	//   ....[1]....
        /*188c*/ 	.word	0x00006800


	//   ....[2]....
        /*1890*/ 	.word	0x00006890


	//   ....[3]....
        /*1894*/ 	.word	0x000137d0


	//   ....[4]....
        /*1898*/ 	.word	0x00013810


	//   ....[5]....
        /*189c*/ 	.word	0x00019100


	//   ....[6]....
        /*18a0*/ 	.word	0x00019130


	//   ....[7]....
        /*18a4*/ 	.word	0x00019150


	//   ....[8]....
        /*18a8*/ 	.word	0x00019a60


	//   ....[9]....
        /*18ac*/ 	.word	0x00019e30


	//----- nvinfo : EIATTR_MAX_THREADS
	.align		4
.L_30:
        /*18b0*/ 	.byte	0x04, 0x05
        /*18b2*/ 	.short	(.L_32 - .L_31)
.L_31:
        /*18b4*/ 	.word	0x00000100
        /*18b8*/ 	.word	0x00000001
        /*18bc*/ 	.word	0x00000001


	//----- nvinfo : EIATTR_CRS_STACK_SIZE
	.align		4
.L_32:
        /*18c0*/ 	.byte	0x04, 0x1e
        /*18c2*/ 	.short	(.L_34 - .L_33)
.L_33:
        /*18c4*/ 	.word	0x00000000


	//----- nvinfo : EIATTR_CBANK_PARAM_SIZE
	.align		4
.L_34:
        /*18c8*/ 	.byte	0x03, 0x19
        /*18ca*/ 	.short	0x03f0


	//----- nvinfo : EIATTR_PARAM_CBANK
	.align		4
        /*18cc*/ 	.byte	0x04, 0x0a
        /*18ce*/ 	.short	(.L_36 - .L_35)
	.align		4
.L_35:
        /*18d0*/ 	.word	index@(.nv.constant0._ZN7cutlass13device_kernelINS_4conv6kernel13ConvUniversalINS1_16ConvProblemShapeILNS1_8OperatorE2ELi2EEENS1_10collective14CollectiveConvINS1_46MainloopSm90TmaGmmaWarpSpecializedImplicitGemmILS5_2ELi4ELi2EN4cute5tupleIJNSA_1CILi1EEESD_SD_EEENS1_36KernelImplicitTmaWarpSpecializedSm90ELi1EEENSB_IJNSC_ILi256EEENSB_IJNSC_ILi128EEEEEENSB_IJNSC_ILi64EEEEEEEEENS_10bfloat16_tESN_NSA_8TiledMMAINSA_8MMA_AtomIJNSA_4SM904GMMA28MMA_64x128x16_F32BF16BF16_SSILNSR_5MajorE1ELST_1ELNSR_7ScaleInE1ELSU_1EEEEEENSA_6LayoutISE_NSB_IJNSC_ILi0EEESY_SY_EEEEENSB_IJNSA_10UnderscoreES11_S11_EEEEENS7_6detail26Sm90ImplicitGemmTileTraitsINSA_13SM90_TMA_LOADENSA_14ComposedLayoutINSA_7SwizzleILi3ELi4ELi3EEENSA_18smem_ptr_flag_bitsILi16EEENSX_INSB_IJNSB_IJSK_NSC_ILi4EEEEEENSB_IJNSC_ILi8EEES1E_EEENSB_IJSD_S1C_EEEEEENSB_IJNSB_IJSD_NSC_ILi4096EEEEEENSB_IJSK_NSC_ILi512EEEEEENSB_IJSY_NSC_ILi16384EEEEEEEEEEEEEvEENS15_INSA_20SM90_TMA_LOAD_IM2COLENS17_IS19_S1B_NSX_INSB_IJNSB_IJSK_NSC_ILi2EEEEEES1F_S1G_EEENSB_IJS1J_S1L_NSB_IJSY_NSC_ILi8192EEEEEEEEEEEEEvEEEENS_8epilogue10collective6detail29Sm90TmaWarpSpecializedAdapterINS24_15DefaultEpilogueISN_NSB_IJlNSB_IJSD_llEEESY_EEES29_NS23_6thread17LinearCombinationISN_Li1EffLNS2A_9ScaleType4KindE0ELNS_15FloatRoundStyleE2ESN_EENS_4gemm15EpilogueDefaultEEEEEvvEEEEvNT_6ParamsE)
        /*18d4*/ 	.short	0x0210
        /*18d6*/ 	.short	0x03f0


	//----- nvinfo : EIATTR_SW_WAR
	.align		4
.L_36:
        /*18d8*/ 	.byte	0x04, 0x36
        /*18da*/ 	.short	(.L_38 - .L_37)
.L_37:
        /*18dc*/ 	.word	0x00000008
.L_38:


//--------------------- .nv.callgraph             --------------------------
	.section	.nv.callgraph,"",@"SHT_CUDA_CALLGRAPH"
	.align	4
	.sectionentsize	8
	.align		4
        /*0000*/ 	.word	0x00000000
	.align		4
        /*0004*/ 	.word	0xffffffff
	.align		4
        /*0008*/ 	.word	0x00000000
	.align		4
        /*000c*/ 	.word	0xfffffffe
	.align		4
        /*0010*/ 	.word	0x00000000
	.align		4
        /*0014*/ 	.word	0xfffffffd
	.align		4
        /*0018*/ 	.word	0x00000000
	.align		4
        /*001c*/ 	.word	0xfffffffc


//--------------------- .nv.constant4             --------------------------
	.section	.nv.constant4,"a",@progbits
	.align	8
	.align		8
.nv.constant4:
        /*0000*/ 	.dword	_ZN39_INTERNAL_ebddb369_4_k_cu_afe80d9a_38474cuda3std3__45__cpo5beginE
	.align		8
        /*0008*/ 	.dword	_ZN39_INTERNAL_ebddb369_4_k_cu_afe80d9a_38474cuda3std3__45__cpo3endE
	.align		8
        /*0010*/ 	.dword	_ZN39_INTERNAL_ebddb369_4_k_cu_afe80d9a_38474cuda3std3__45__cpo6cbeginE
	.align		8
        /*0018*/ 	.dword	_ZN39_INTERNAL_ebddb369_4_k_cu_afe80d9a_38474cuda3std3__45__cpo4cendE
	.align		8
        /*0020*/ 	.dword	_ZN39_INTERNAL_ebddb369_4_k_cu_afe80d9a_38474cuda3std3__441_GLOBAL__N__ebddb369_4_k_cu_afe80d9a_38476ignoreE
	.align		8
        /*0028*/ 	.dword	_ZN39_INTERNAL_ebddb369_4_k_cu_afe80d9a_38474cuda3std3__419piecewise_constructE
	.align		8
        /*0030*/ 	.dword	_ZN39_INTERNAL_ebddb369_4_k_cu_afe80d9a_38474cuda3std3__48in_placeE
	.align		8
        /*0038*/ 	.dword	_ZN39_INTERNAL_ebddb369_4_k_cu_afe80d9a_38474cuda3std6ranges3__45__cpo4swapE
	.align		8
        /*0040*/ 	.dword	_ZN39_INTERNAL_ebddb369_4_k_cu_afe80d9a_38474cuda3std6ranges3__45__cpo9iter_moveE
	.align		8
        /*0048*/ 	.dword	_ZN39_INTERNAL_ebddb369_4_k_cu_afe80d9a_38474cute7productE
	.align		8
        /*0050*/ 	.dword	_ZN39_INTERNAL_ebddb369_4_k_cu_afe80d9a_38474cute1_E


//--------------------- .text._ZN7cutlass13device_kernelINS_4conv6kernel13ConvUniversalINS1_16ConvProblemShapeILNS1_8OperatorE2ELi2EEENS1_10collective14CollectiveConvINS1_46MainloopSm90TmaGmmaWarpSpecializedImplicitGemmILS5_2ELi4ELi2EN4cute5tupleIJNSA_1CILi1EEESD_SD_EEENS1_36KernelImplicitTmaWarpSpecializedSm90ELi1EEENSB_IJNSC_ILi256EEENSB_IJNSC_ILi128EEEEEENSB_IJNSC_ILi64EEEEEEEEENS_10bfloat16_tESN_NSA_8TiledMMAINSA_8MMA_AtomIJNSA_4SM904GMMA28MMA_64x128x16_F32BF16BF16_SSILNSR_5MajorE1ELST_1ELNSR_7ScaleInE1ELSU_1EEEEEENSA_6LayoutISE_NSB_IJNSC_ILi0EEESY_SY_EEEEENSB_IJNSA_10UnderscoreES11_S11_EEEEENS7_6detail26Sm90ImplicitGemmTileTraitsINSA_13SM90_TMA_LOADENSA_14ComposedLayoutINSA_7SwizzleILi3ELi4ELi3EEENSA_18smem_ptr_flag_bitsILi16EEENSX_INSB_IJNSB_IJSK_NSC_ILi4EEEEEENSB_IJNSC_ILi8EEES1E_EEENSB_IJSD_S1C_EEEEEENSB_IJNSB_IJSD_NSC_ILi4096EEEEEENSB_IJSK_NSC_ILi512EEEEEENSB_IJSY_NSC_ILi16384EEEEEEEEEEEEEvEENS15_INSA_20SM90_TMA_LOAD_IM2COLENS17_IS19_S1B_NSX_INSB_IJNSB_IJSK_NSC_ILi2EEEEEES1F_S1G_EEENSB_IJS1J_S1L_NSB_IJSY_NSC_ILi8192EEEEEEEEEEEEEvEEEENS_8epilogue10collective6detail29Sm90TmaWarpSpecializedAdapterINS24_15DefaultEpilogueISN_NSB_IJlNSB_IJSD_llEEESY_EEES29_NS23_6thread17LinearCombinationISN_Li1EffLNS2A_9ScaleType4KindE0ELNS_15FloatRoundStyleE2ESN_EENS_4gemm15EpilogueDefaultEEEEEvvEEEEvNT_6ParamsE --------------------------
	.section	.text._ZN7cutlass13device_kernelINS_4conv6kernel13ConvUniversalINS1_16ConvProblemShapeILNS1_8OperatorE2ELi2EEENS1_10collective14CollectiveConvINS1_46MainloopSm90TmaGmmaWarpSpecializedImplicitGemmILS5_2ELi4ELi2EN4cute5tupleIJNSA_1CILi1EEESD_SD_EEENS1_36KernelImplicitTmaWarpSpecializedSm90ELi1EEENSB_IJNSC_ILi256EEENSB_IJNSC_ILi128EEEEEENSB_IJNSC_ILi64EEEEEEEEENS_10bfloat16_tESN_NSA_8TiledMMAINSA_8MMA_AtomIJNSA_4SM904GMMA28MMA_64x128x16_F32BF16BF16_SSILNSR_5MajorE1ELST_1ELNSR_7ScaleInE1ELSU_1EEEEEENSA_6LayoutISE_NSB_IJNSC_ILi0EEESY_SY_EEEEENSB_IJNSA_10UnderscoreES11_S11_EEEEENS7_6detail26Sm90ImplicitGemmTileTraitsINSA_13SM90_TMA_LOADENSA_14ComposedLayoutINSA_7SwizzleILi3ELi4ELi3EEENSA_18smem_ptr_flag_bitsILi16EEENSX_INSB_IJNSB_IJSK_NSC_ILi4EEEEEENSB_IJNSC_ILi8EEES1E_EEENSB_IJSD_S1C_EEEEEENSB_IJNSB_IJSD_NSC_ILi4096EEEEEENSB_IJSK_NSC_ILi512EEEEEENSB_IJSY_NSC_ILi16384EEEEEEEEEEEEEvEENS15_INSA_20SM90_TMA_LOAD_IM2COLENS17_IS19_S1B_NSX_INSB_IJNSB_IJSK_NSC_ILi2EEEEEES1F_S1G_EEENSB_IJS1J_S1L_NSB_IJSY_NSC_ILi8192EEEEEEEEEEEEEvEEEENS_8epilogue10collective6detail29Sm90TmaWarpSpecializedAdapterINS24_15DefaultEpilogueISN_NSB_IJlNSB_IJSD_llEEESY_EEES29_NS23_6thread17LinearCombinationISN_Li1EffLNS2A_9ScaleType4KindE0ELNS_15FloatRoundStyleE2ESN_EENS_4gemm15EpilogueDefaultEEEEEvvEEEEvNT_6ParamsE,"ax",@progbits
	.align	128
.text._ZN7cutlass13device_kernelINS_4conv6kernel13ConvUniversalINS1_16ConvProblemShapeILNS1_8OperatorE2ELi2EEENS1_10collective14CollectiveConvINS1_46MainloopSm90TmaGmmaWarpSpecializedImplicitGemmILS5_2ELi4ELi2EN4cute5tupleIJNSA_1CILi1EEESD_SD_EEENS1_36KernelImplicitTmaWarpSpecializedSm90ELi1EEENSB_IJNSC_ILi256EEENSB_IJNSC_ILi128EEEEEENSB_IJNSC_ILi64EEEEEEEEENS_10bfloat16_tESN_NSA_8TiledMMAINSA_8MMA_AtomIJNSA_4SM904GMMA28MMA_64x128x16_F32BF16BF16_SSILNSR_5MajorE1ELST_1ELNSR_7ScaleInE1ELSU_1EEEEEENSA_6LayoutISE_NSB_IJNSC_ILi0EEESY_SY_EEEEENSB_IJNSA_10UnderscoreES11_S11_EEEEENS7_6detail26Sm90ImplicitGemmTileTraitsINSA_13SM90_TMA_LOADENSA_14ComposedLayoutINSA_7SwizzleILi3ELi4ELi3EEENSA_18smem_ptr_flag_bitsILi16EEENSX_INSB_IJNSB_IJSK_NSC_ILi4EEEEEENSB_IJNSC_ILi8EEES1E_EEENSB_IJSD_S1C_EEEEEENSB_IJNSB_IJSD_NSC_ILi4096EEEEEENSB_IJSK_NSC_ILi512EEEEEENSB_IJSY_NSC_ILi16384EEEEEEEEEEEEEvEENS15_INSA_20SM90_TMA_LOAD_IM2COLENS17_IS19_S1B_NSX_INSB_IJNSB_IJSK_NSC_ILi2EEEEEES1F_S1G_EEENSB_IJS1J_S1L_NSB_IJSY_NSC_ILi8192EEEEEEEEEEEEEvEEEENS_8epilogue10collective6detail29Sm90TmaWarpSpecializedAdapterINS24_15DefaultEpilogueISN_NSB_IJlNSB_IJSD_llEEESY_EEES29_NS23_6thread17LinearCombinationISN_Li1EffLNS2A_9ScaleType4KindE0ELNS_15FloatRoundStyleE2ESN_EENS_4gemm15EpilogueDefaultEEEEEvvEEEEvNT_6ParamsE:
        .type           _ZN7cutlass13device_kernelINS_4conv6kernel13ConvUniversalINS1_16ConvProblemShapeILNS1_8OperatorE2ELi2EEENS1_10collective14CollectiveConvINS1_46MainloopSm90TmaGmmaWarpSpecializedImplicitGemmILS5_2ELi4ELi2EN4cute5tupleIJNSA_1CILi1EEESD_SD_EEENS1_36KernelImplicitTmaWarpSpecializedSm90ELi1EEENSB_IJNSC_ILi256EEENSB_IJNSC_ILi128EEEEEENSB_IJNSC_ILi64EEEEEEEEENS_10bfloat16_tESN_NSA_8TiledMMAINSA_8MMA_AtomIJNSA_4SM904GMMA28MMA_64x128x16_F32BF16BF16_SSILNSR_5MajorE1ELST_1ELNSR_7ScaleInE1ELSU_1EEEEEENSA_6LayoutISE_NSB_IJNSC_ILi0EEESY_SY_EEEEENSB_IJNSA_10UnderscoreES11_S11_EEEEENS7_6detail26Sm90ImplicitGemmTileTraitsINSA_13SM90_TMA_LOADENSA_14ComposedLayoutINSA_7SwizzleILi3ELi4ELi3EEENSA_18smem_ptr_flag_bitsILi16EEENSX_INSB_IJNSB_IJSK_NSC_ILi4EEEEEENSB_IJNSC_ILi8EEES1E_EEENSB_IJSD_S1C_EEEEEENSB_IJNSB_IJSD_NSC_ILi4096EEEEEENSB_IJSK_NSC_ILi512EEEEEENSB_IJSY_NSC_ILi16384EEEEEEEEEEEEEvEENS15_INSA_20SM90_TMA_LOAD_IM2COLENS17_IS19_S1B_NSX_INSB_IJNSB_IJSK_NSC_ILi2EEEEEES1F_S1G_EEENSB_IJS1J_S1L_NSB_IJSY_NSC_ILi8192EEEEEEEEEEEEEvEEEENS_8epilogue10collective6detail29Sm90TmaWarpSpecializedAdapterINS24_15DefaultEpilogueISN_NSB_IJlNSB_IJSD_llEEESY_EEES29_NS23_6thread17LinearCombinationISN_Li1EffLNS2A_9ScaleType4KindE0ELNS_15FloatRoundStyleE2ESN_EENS_4gemm15EpilogueDefaultEEEEEvvEEEEvNT_6ParamsE,@function
        .size           _ZN7cutlass13device_kernelINS_4conv6kernel13ConvUniversalINS1_16ConvProblemShapeILNS1_8OperatorE2ELi2EEENS1_10collective14CollectiveConvINS1_46MainloopSm90TmaGmmaWarpSpecializedImplicitGemmILS5_2ELi4ELi2EN4cute5tupleIJNSA_1CILi1EEESD_SD_EEENS1_36KernelImplicitTmaWarpSpecializedSm90ELi1EEENSB_IJNSC_ILi256EEENSB_IJNSC_ILi128EEEEEENSB_IJNSC_ILi64EEEEEEEEENS_10bfloat16_tESN_NSA_8TiledMMAINSA_8MMA_AtomIJNSA_4SM904GMMA28MMA_64x128x16_F32BF16BF16_SSILNSR_5MajorE1ELST_1ELNSR_7ScaleInE1ELSU_1EEEEEENSA_6LayoutISE_NSB_IJNSC_ILi0EEESY_SY_EEEEENSB_IJNSA_10UnderscoreES11_S11_EEEEENS7_6detail26Sm90ImplicitGemmTileTraitsINSA_13SM90_TMA_LOADENSA_14ComposedLayoutINSA_7SwizzleILi3ELi4ELi3EEENSA_18smem_ptr_flag_bitsILi16EEENSX_INSB_IJNSB_IJSK_NSC_ILi4EEEEEENSB_IJNSC_ILi8EEES1E_EEENSB_IJSD_S1C_EEEEEENSB_IJNSB_IJSD_NSC_ILi4096EEEEEENSB_IJSK_NSC_ILi512EEEEEENSB_IJSY_NSC_ILi16384EEEEEEEEEEEEEvEENS15_INSA_20SM90_TMA_LOAD_IM2COLENS17_IS19_S1B_NSX_INSB_IJNSB_IJSK_NSC_ILi2EEEEEES1F_S1G_EEENSB_IJS1J_S1L_NSB_IJSY_NSC_ILi8192EEEEEEEEEEEEEvEEEENS_8epilogue10collective6detail29Sm90TmaWarpSpecializedAdapterINS24_15DefaultEpilogueISN_NSB_IJlNSB_IJSD_llEEESY_EEES29_NS23_6thread17LinearCombinationISN_Li1EffLNS2A_9ScaleType4KindE0ELNS_15FloatRoundStyleE2ESN_EENS_4gemm15EpilogueDefaultEEEEEvvEEEEvNT_6ParamsE,(.L_x_535 - _ZN7cutlass13device_kernelINS_4conv6kernel13ConvUniversalINS1_16ConvProblemShapeILNS1_8OperatorE2ELi2EEENS1_10collective14CollectiveConvINS1_46MainloopSm90TmaGmmaWarpSpecializedImplicitGemmILS5_2ELi4ELi2EN4cute5tupleIJNSA_1CILi1EEESD_SD_EEENS1_36KernelImplicitTmaWarpSpecializedSm90ELi1EEENSB_IJNSC_ILi256EEENSB_IJNSC_ILi128EEEEEENSB_IJNSC_ILi64EEEEEEEEENS_10bfloat16_tESN_NSA_8TiledMMAINSA_8MMA_AtomIJNSA_4SM904GMMA28MMA_64x128x16_F32BF16BF16_SSILNSR_5MajorE1ELST_1ELNSR_7ScaleInE1ELSU_1EEEEEENSA_6LayoutISE_NSB_IJNSC_ILi0EEESY_SY_EEEEENSB_IJNSA_10UnderscoreES11_S11_EEEEENS7_6detail26Sm90ImplicitGemmTileTraitsINSA_13SM90_TMA_LOADENSA_14ComposedLayoutINSA_7SwizzleILi3ELi4ELi3EEENSA_18smem_ptr_flag_bitsILi16EEENSX_INSB_IJNSB_IJSK_NSC_ILi4EEEEEENSB_IJNSC_ILi8EEES1E_EEENSB_IJSD_S1C_EEEEEENSB_IJNSB_IJSD_NSC_ILi4096EEEEEENSB_IJSK_NSC_ILi512EEEEEENSB_IJSY_NSC_ILi16384EEEEEEEEEEEEEvEENS15_INSA_20SM90_TMA_LOAD_IM2COLENS17_IS19_S1B_NSX_INSB_IJNSB_IJSK_NSC_ILi2EEEEEES1F_S1G_EEENSB_IJS1J_S1L_NSB_IJSY_NSC_ILi8192EEEEEEEEEEEEEvEEEENS_8epilogue10collective6detail29Sm90TmaWarpSpecializedAdapterINS24_15DefaultEpilogueISN_NSB_IJlNSB_IJSD_llEEESY_EEES29_NS23_6thread17LinearCombinationISN_Li1EffLNS2A_9ScaleType4KindE0ELNS_15FloatRoundStyleE2ESN_EENS_4gemm15EpilogueDefaultEEEEEvvEEEEvNT_6ParamsE)
        .other          _ZN7cutlass13device_kernelINS_4conv6kernel13ConvUniversalINS1_16ConvProblemShapeILNS1_8OperatorE2ELi2EEENS1_10collective14CollectiveConvINS1_46MainloopSm90TmaGmmaWarpSpecializedImplicitGemmILS5_2ELi4ELi2EN4cute5tupleIJNSA_1CILi1EEESD_SD_EEENS1_36KernelImplicitTmaWarpSpecializedSm90ELi1EEENSB_IJNSC_ILi256EEENSB_IJNSC_ILi128EEEEEENSB_IJNSC_ILi64EEEEEEEEENS_10bfloat16_tESN_NSA_8TiledMMAINSA_8MMA_AtomIJNSA_4SM904GMMA28MMA_64x128x16_F32BF16BF16_SSILNSR_5MajorE1ELST_1ELNSR_7ScaleInE1ELSU_1EEEEEENSA_6LayoutISE_NSB_IJNSC_ILi0EEESY_SY_EEEEENSB_IJNSA_10UnderscoreES11_S11_EEEEENS7_6detail26Sm90ImplicitGemmTileTraitsINSA_13SM90_TMA_LOADENSA_14ComposedLayoutINSA_7SwizzleILi3ELi4ELi3EEENSA_18smem_ptr_flag_bitsILi16EEENSX_INSB_IJNSB_IJSK_NSC_ILi4EEEEEENSB_IJNSC_ILi8EEES1E_EEENSB_IJSD_S1C_EEEEEENSB_IJNSB_IJSD_NSC_ILi4096EEEEEENSB_IJSK_NSC_ILi512EEEEEENSB_IJSY_NSC_ILi16384EEEEEEEEEEEEEvEENS15_INSA_20SM90_TMA_LOAD_IM2COLENS17_IS19_S1B_NSX_INSB_IJNSB_IJSK_NSC_ILi2EEEEEES1F_S1G_EEENSB_IJS1J_S1L_NSB_IJSY_NSC_ILi8192EEEEEEEEEEEEEvEEEENS_8epilogue10collective6detail29Sm90TmaWarpSpecializedAdapterINS24_15DefaultEpilogueISN_NSB_IJlNSB_IJSD_llEEESY_EEES29_NS23_6thread17LinearCombinationISN_Li1EffLNS2A_9ScaleType4KindE0ELNS_15FloatRoundStyleE2ESN_EENS_4gemm15EpilogueDefaultEEEEEvvEEEEvNT_6ParamsE,@"STO_CUDA_ENTRY STV_DEFAULT"
_ZN7cutlass13device_kernelINS_4conv6kernel13ConvUniversalINS1_16ConvProblemShapeILNS1_8OperatorE2ELi2EEENS1_10collective14CollectiveConvINS1_46MainloopSm90TmaGmmaWarpSpecializedImplicitGemmILS5_2ELi4ELi2EN4cute5tupleIJNSA_1CILi1EEESD_SD_EEENS1_36KernelImplicitTmaWarpSpecializedSm90ELi1EEENSB_IJNSC_ILi256EEENSB_IJNSC_ILi128EEEEEENSB_IJNSC_ILi64EEEEEEEEENS_10bfloat16_tESN_NSA_8TiledMMAINSA_8MMA_AtomIJNSA_4SM904GMMA28MMA_64x128x16_F32BF16BF16_SSILNSR_5MajorE1ELST_1ELNSR_7ScaleInE1ELSU_1EEEEEENSA_6LayoutISE_NSB_IJNSC_ILi0EEESY_SY_EEEEENSB_IJNSA_10UnderscoreES11_S11_EEEEENS7_6detail26Sm90ImplicitGemmTileTraitsINSA_13SM90_TMA_LOADENSA_14ComposedLayoutINSA_7SwizzleILi3ELi4ELi3EEENSA_18smem_ptr_flag_bitsILi16EEENSX_INSB_IJNSB_IJSK_NSC_ILi4EEEEEENSB_IJNSC_ILi8EEES1E_EEENSB_IJSD_S1C_EEEEEENSB_IJNSB_IJSD_NSC_ILi4096EEEEEENSB_IJSK_NSC_ILi512EEEEEENSB_IJSY_NSC_ILi16384EEEEEEEEEEEEEvEENS15_INSA_20SM90_TMA_LOAD_IM2COLENS17_IS19_S1B_NSX_INSB_IJNSB_IJSK_NSC_ILi2EEEEEES1F_S1G_EEENSB_IJS1J_S1L_NSB_IJSY_NSC_ILi8192EEEEEEEEEEEEEvEEEENS_8epilogue10collective6detail29Sm90TmaWarpSpecializedAdapterINS24_15DefaultEpilogueISN_NSB_IJlNSB_IJSD_llEEESY_EEES29_NS23_6thread17LinearCombinationISN_Li1EffLNS2A_9ScaleType4KindE0ELNS_15FloatRoundStyleE2ESN_EENS_4gemm15EpilogueDefaultEEEEEvvEEEEvNT_6ParamsE:
[----:B------:R-:W0:Y:S01]  /*0000*/  LDC R1, c[0x0][0x28] ;  /* 0x00000a00ff017b82 */ /* 0x000e220000000800 */
[----:B------:R-:W1:Y:S01]  /*0010*/  S2R R4, SR_TID.X ;  /* 0x0000000000047919 */ /* 0x000e620000002100 */
[----:B------:R-:W-:Y:S01]  /*0020*/  ELECT P0, URZ, PT ;  /* 0x00000000003f782f */ /* 0x000fe20003800000 */
[----:B------:R-:W-:Y:S01]  /*0030*/  BSSY B0, `(.L_x_0) ;  /* 0x0000015000007945 */ /* 0x000fe20003800000 */
[----:B0-----:R-:W-:Y:S01]  /*0040*/  VIADD R1, R1, 0xfffffc18 ;  /* 0xfffffc1801017836 */ /* 0x001fe20000000000 */
[----:B-1----:R-:W-:-:S05]  /*0050*/  SHF.R.U32.HI R0, RZ, 0x5, R4 ;  /* 0x00000005ff007819 */ /* 0x002fca0000011604 */
[----:B------:R-:W0:Y:S02]  /*0060*/  SHFL.IDX PT, R2, R0, RZ, 0x1f ;  /* 0x00001fff00027589 */ /* 0x000e2400000e0000 */
[----:B0-----:R-:W-:Y:S02]  /*0070*/  R2UR UR9, R2 ;  /* 0x00000000020972ca */ /* 0x001fe400000e0000 */
[----:B------:R-:W-:-:S06]  /*0080*/  SHF.R.U32.HI R2, RZ, 0x7, R4 ;  /* 0x00000007ff027819 */ /* 0x000fcc0000011604 */
[----:B------:R-:W0:Y:S05]  /*0090*/  SHFL.IDX PT, R2, R2, RZ, 0x1f ;  /* 0x00001fff02027589 */ /* 0x000e2a00000e0000 */
[----:B------:R-:W-:Y:S02]  /*00a0*/  USHF.R.S32.HI UR4, URZ, 0x1f, UR9 ;  /* 0x0000001f3f047899 */ /* 0x000fe40008011409 */
[----:B------:R-:W-:Y:S02]  /*00b0*/  ISETP.NE.OR P0, PT, RZ, UR9, !P0 ;  /* 0x00000009ff007c0c */ /* 0x000fe4000c705670 */
[----:B------:R-:W-:-:S04]  /*00c0*/  ULEA.HI UR4, UR4, UR9, URZ, 0x2 ;  /* 0x0000000904047291 */ /* 0x000fc8000f8f103f */
[----:B------:R-:W-:-:S04]  /*00d0*/  ULOP3.LUT UR4, UR4, 0xfffffffc, URZ, 0xc0, !UPT ;  /* 0xfffffffc04047892 */ /* 0x000fc8000f8ec03f */
[----:B------:R-:W-:-:S03]  /*00e0*/  UIADD3 UR9, UR9, -UR4, URZ ;  /* 0x8000000409097290 */ /* 0x000fc6000fffe03f */
[----:B------:R-:W-:Y:S09]  /*00f0*/  @P0 BRA `(.L_x_1) ;  /* 0x0000000000200947 */ /* 0x000ff20003800000 */
[----:B------:R-:W-:Y:S02]  /*0100*/  ULDC.64 UR4, c[0x0][0x198] ;  /* 0x0000660000047ab9 */ /* 0x000fe40000000a00 */
[----:B------:R-:W-:Y:S02]  /*0110*/  UIADD3 UR6, UP0, UR4, 0xf0, URZ ;  /* 0x000000f004067890 */ /* 0x000fe4000ff1e03f */
[----:B------:R-:W-:Y:S02]  /*0120*/  UIADD3 UR4, UP1, UR4, 0x1f0, URZ ;  /* 0x000001f004047890 */ /* 0x000fe4000ff3e03f */
[----:B------:R-:W-:Y:S02]  /*0130*/  UIADD3.X UR7, URZ, UR5, URZ, UP0, !UPT ;  /* 0x000000053f077290 */ /* 0x000fe400087fe43f */
[----:B------:R-:W-:-:S07]  /*0140*/  UIADD3.X UR5, URZ, UR5, URZ, UP1, !UPT ;  /* 0x000000053f057290 */ /* 0x000fce0008ffe43f */
[----:B------:R1:W-:Y:S02]  /*0150*/  UTMACCTL.PF [UR6] ;  /* 0x00000000060079b9 */ /* 0x0003e40008040000 */
[----:B------:R1:W-:Y:S02]  /*0160*/  UTMACCTL.PF [UR4] ;  /* 0x00000000040079b9 */ /* 0x0003e40008040000 */
[----:B-1----:R-:W-:Y:S01]  /*0170*/  NOP ;  /* 0x0000000000007918 */ /* 0x002fe20000000000 */
.L_x_1:
[----:B------:R-:W-:Y:S05]  /*0180*/  BSYNC B0 ;  /* 0x0000000000007941 */ /* 0x000fea0003800000 */
.L_x_0:
[----:B------:R-:W1:Y:S01]  /*0190*/  SHFL.IDX PT, R0, R0, RZ, 0x1f ;  /* 0x00001fff00007589 */ /* 0x000e6200000e0000 */
[----:B0-----:R-:W-:-:S13]  /*01a0*/  R2UR UR16, R2 ;  /* 0x00000000021072ca */ /* 0x001fda00000e0000 */
[----:B------:R-:W-:Y:S02]  /*01b0*/  ULOP3.LUT UP0, URZ, UR16, UR9, URZ, 0xfc, !UPT ;  /* 0x00000009103f7292 */ /* 0x000fe4000f80fc3f */
[----:B------:R-:W-:Y:S02]  /*01c0*/  UISETP.NE.AND UP1, UPT, UR16, 0x1, UPT ;  /* 0x000000011000788c */ /* 0x000fe4000bf25270 */
[----:B------:R-:W-:-:S04]  /*01d0*/  USEL UR6, URZ, 0x1, UP0 ;  /* 0x000000013f067887 */ /* 0x000fc80008000000 */
[----:B------:R-:W-:Y:S01]  /*01e0*/  USEL UR6, UR6, 0x2, UP1 ;  /* 0x0000000206067887 */ /* 0x000fe20008800000 */
[----:B-1----:R-:W-:-:S13]  /*01f0*/  ISETP.NE.AND P0, PT, R0, RZ, PT ;  /* 0x000000ff0000720c */ /* 0x002fda0003f05270 */
[----:B------:R-:W-:Y:S05]  /*0200*/  @P0 BRA `(.L_x_2) ;  /* 0x0000000000580947 */ /* 0x000fea0003800000 */
[----:B------:R-:W0:Y:S01]  /*0210*/  S2UR UR7, SR_CgaCtaId ;  /* 0x00000000000779c3 */ /* 0x000e220000008800 */
[----:B------:R-:W-:Y:S01]  /*0220*/  UMOV UR4, 0x400 ;  /* 0x0000040000047882 */ /* 0x000fe20000000000 */
[----:B------:R-:W-:Y:S01]  /*0230*/  UMOV UR5, 0x1 ;  /* 0x0000000100057882 */ /* 0x000fe20000000000 */
[----:B------:R-:W-:Y:S01]  /*0240*/  UMOV UR10, 0x80 ;  /* 0x00000080000a7882 */ /* 0x000fe20000000000 */
[----:B------:R-:W-:Y:S01]  /*0250*/  ELECT P0, URZ, PT ;  /* 0x00000000003f782f */ /* 0x000fe20003800000 */
[----:B------:R-:W-:-:S04]  /*0260*/  UIADD3 UR10, -UR10, 0x100000, URZ ;  /* 0x001000000a0a7890 */ /* 0x000fc8000fffe13f */
[----:B------:R-:W-:Y:S02]  /*0270*/  USHF.L.U32 UR11, UR10, 0xb, URZ ;  /* 0x0000000b0a0b7899 */ /* 0x000fe4000800063f */
[----:B------:R-:W-:Y:S02]  /*0280*/  USHF.L.U32 UR10, UR10, 0x1, URZ ;  /* 0x000000010a0a7899 */ /* 0x000fe4000800063f */
[----:B0-----:R-:W-:Y:S02]  /*0290*/  ULEA UR7, UR7, UR4, 0x18 ;  /* 0x0000000407077291 */ /* 0x001fe4000f8ec03f */
[----:B------:R-:W-:-:S04]  /*02a0*/  UIADD3 UR4, -UR5, 0x100000, URZ ;  /* 0x0010000005047890 */ /* 0x000fc8000fffe13f */
[----:B------:R-:W-:Y:S02]  /*02b0*/  USHF.L.U32 UR5, UR4, 0xb, URZ ;  /* 0x0000000b04057899 */ /* 0x000fe4000800063f */
[----:B------:R-:W-:Y:S01]  /*02c0*/  USHF.L.U32 UR4, UR4, 0x1, URZ ;  /* 0x0000000104047899 */ /* 0x000fe2000800063f */
[----:B------:R-:W0:Y:S11]  /*02d0*/  FENCE.VIEW.ASYNC.S ;  /* 0x00000000000073c6 */ /* 0x000e360000000000 */
[----:B0-----:R0:W1:Y:S01]  /*02e0*/  SYNCS.EXCH.64 URZ, [UR7+0x30000], UR4 ;  /* 0x03000004073f75b2 */ /* 0x0010620008000100 */
[----:B------:R0:W2:Y:S01]  /*02f0*/  SYNCS.EXCH.64 URZ, [UR7+0x30020], UR10 ;  /* 0x0300200a073f75b2 */ /* 0x0000a20008000100 */
[----:B------:R0:W3:Y:S01]  /*0300*/  SYNCS.EXCH.64 URZ, [UR7+0x30008], UR4 ;  /* 0x03000804073f75b2 */ /* 0x0000e20008000100 */
[----:B------:R0:W4:Y:S01]  /*0310*/  SYNCS.EXCH.64 URZ, [UR7+0x30028], UR10 ;  /* 0x0300280a073f75b2 */ /* 0x0001220008000100 */
[----:B------:R0:W0:Y:S01]  /*0320*/  SYNCS.EXCH.64 URZ, [UR7+0x30010], UR4 ;  /* 0x03001004073f75b2 */ /* 0x0000220008000100 */
[----:B------:R0:W0:Y:S01]  /*0330*/  SYNCS.EXCH.64 URZ, [UR7+0x30030], UR10 ;  /* 0x0300300a073f75b2 */ /* 0x0000220008000100 */
[----:B------:R0:W0:Y:S01]  /*0340*/  SYNCS.EXCH.64 URZ, [UR7+0x30018], UR4 ;  /* 0x03001804073f75b2 */ /* 0x0000220008000100 */
[----:B------:R0:W0:Y:S01]  /*0350*/  SYNCS.EXCH.64 URZ, [UR7+0x30038], UR10 ;  /* 0x0300380a073f75b2 */ /* 0x0000220008000100 */
[----:B------:R-:W-:Y:S01]  /*0360*/  NOP ;  /* 0x0000000000007918 */ /* 0x000fe20000000000 */
.L_x_2:
[----:B0-----:R-:W-:Y:S01]  /*0370*/  ULDC.64 UR4, c[0x0][0x598] ;  /* 0x0001660000047ab9 */ /* 0x001fe20000000a00 */
[----:B------:R-:W-:Y:S01]  /*0380*/  NOP ;  /* 0x0000000000007918 */ /* 0x000fe20000000000 */
[----:B------:R-:W-:Y:S01]  /*0390*/  ISETP.NE.U32.AND P0, PT, RZ, UR4, PT ;  /* 0x00000004ff007c0c */ /* 0x000fe2000bf05070 */
[----:B------:R-:W-:Y:S01]  /*03a0*/  NOP ;  /* 0x0000000000007918 */ /* 0x000fe20000000000 */
[----:B------:R-:W-:Y:S01]  /*03b0*/  ULDC.64 UR24, c[0x0][0x208] ;  /* 0x0000820000187ab9 */ /* 0x000fe20000000a00 */
[----:B-1234-:R-:W-:Y:S01]  /*03c0*/  BAR.SYNC.DEFER_BLOCKING 0x0 ;  /* 0x0000000000007b1d */ /* 0x01efe20000010000 */
[----:B------:R-:W-:-:S13]  /*03d0*/  ISETP.NE.AND.EX P0, PT, RZ, UR5, PT, P0 ;  /* 0x00000005ff007c0c */ /* 0x000fda000bf05300 */
[----:B------:R-:W-:Y:S05]  /*03e0*/  @!P0 BRA `(.L_x_3) ;  /* 0x0000000000208947 */ /* 0x000fea0003800000 */
[----:B------:R-:W0:Y:S02]  /*03f0*/  LDC.64 R2, c[0x0][0x598] ;  /* 0x00016600ff027b82 */ /* 0x000e240000000a00 */
[----:B0-----:R-:W2:Y:S02]  /*0400*/  LDG.E.64 R2, desc[UR24][R2.64] ;  /* 0x0000001802027981 */ /* 0x001ea4000c1e1b00 */
[----:B--2---:R-:W-:-:S04]  /*0410*/  ISETP.NE.U32.AND P0, PT, R2, RZ, PT ;  /* 0x000000ff0200720c */ /* 0x004fc80003f05070 */
[----:B------:R-:W-:-:S13]  /*0420*/  ISETP.NE.AND.EX P0, PT, R3, RZ, PT, P0 ;  /* 0x000000ff0300720c */ /* 0x000fda0003f05300 */
[----:B------:R-:W-:Y:S05]  /*0430*/  @!P0 BRA `(.L_x_3) ;  /* 0x00000000000c8947 */ /* 0x000fea0003800000 */
[----:B------:R-:W2:Y:S02]  /*0440*/  LD.E R2, desc[UR24][R2.64] ;  /* 0x0000001802027980 */ /* 0x000ea4000c101900 */
[----:B--2---:R-:W-:Y:S01]  /*0450*/  R2UR UR13, R2 ;  /* 0x00000000020d72ca */ /* 0x004fe200000e0000 */
[----:B------:R-:W-:-:S14]  /*0460*/  BRA `(.L_x_4) ;  /* 0x0000000000247947 */ /* 0x000fdc0003800000 */
.L_x_3:
[----:B------:R-:W-:Y:S02]  /*0470*/  ULDC.64 UR4, c[0x0][0x588] ;  /* 0x0001620000047ab9 */ /* 0x000fe40000000a00 */
[----:B------:R-:W-:-:S04]  /*0480*/  ISETP.NE.U32.AND P0, PT, RZ, UR4, PT ;  /* 0x00000004ff007c0c */ /* 0x000fc8000bf05070 */
[----:B------:R-:W-:-:S13]  /*0490*/  ISETP.NE.AND.EX P0, PT, RZ, UR5, PT, P0 ;  /* 0x00000005ff007c0c */ /* 0x000fda000bf05300 */
[----:B------:R-:W-:Y:S05]  /*04a0*/  @!P0 BRA `(.L_x_5) ;  /* 0x0000000000108947 */ /* 0x000fea0003800000 */
[----:B------:R-:W0:Y:S02]  /*04b0*/  LDC.64 R2, c[0x0][0x588] ;  /* 0x00016200ff027b82 */ /* 0x000e240000000a00 */
[----:B0-----:R-:W2:Y:S02]  /*04c0*/  LDG.E R2, desc[UR24][R2.64] ;  /* 0x0000001802027981 */ /* 0x001ea4000c1e1900 */
[----:B--2---:R-:W-:Y:S01]  /*04d0*/  R2UR UR13, R2 ;  /* 0x00000000020d72ca */ /* 0x004fe200000e0000 */
[----:B------:R-:W-:-:S14]  /*04e0*/  BRA `(.L_x_4) ;  /* 0x0000000000047947 */ /* 0x000fdc0003800000 */
.L_x_5:
[----:B------:R-:W-:-:S05]  /*04f0*/  ULDC UR13, c[0x0][0x580] ;  /* 0x00016000000d7ab9 */ /* 0x000fca0000000800 */
.L_x_4:
[----:B------:R-:W-:Y:S02]  /*0500*/  ULDC.64 UR4, c[0x0][0x5a0] ;  /* 0x0001680000047ab9 */ /* 0x000fe40000000a00 */
[----:B------:R-:W-:-:S04]  /*0510*/  ISETP.NE.U32.AND P0, PT, RZ, UR4, PT ;  /* 0x00000004ff007c0c */ /* 0x000fc8000bf05070 */
        /* <DEDUP_REMOVED lines=10> */
.L_x_6:
        /* <DEDUP_REMOVED lines=8> */
.L_x_8:
[----:B------:R-:W-:-:S05]  /*0640*/  ULDC UR8, c[0x0][0x584] ;  /* 0x0001610000087ab9 */ /* 0x000fca0000000800 */
.L_x_7:
[----:B------:R-:W-:Y:S01]  /*0650*/  ULDC UR4, c[0x0][0x4c0] ;  /* 0x0001300000047ab9 */ /* 0x000fe20000000800 */
[----:B------:R-:W0:Y:S01]  /*0660*/  S2R R5, SR_CTAID.Y ;  /* 0x0000000000057919 */ /* 0x000e220000002600 */
[----:B------:R-:W-:Y:S01]  /*0670*/  UIADD3 UR4, UR4, 0x7f, URZ ;  /* 0x0000007f04047890 */ /* 0x000fe2000fffe03f */
[----:B------:R-:W1:Y:S01]  /*0680*/  S2UR UR10, SR_CTAID.Y ;  /* 0x00000000000a79c3 */ /* 0x000e620000002600 */
[----:B------:R-:W-:Y:S01]  /*0690*/  ULDC UR15, c[0x0][0x4c4] ;  /* 0x00013100000f7ab9 */ /* 0x000fe20000000800 */
[----:B------:R-:W-:Y:S01]  /*06a0*/  ULDC UR51, c[0x0][0x290] ;  /* 0x0000a40000337ab9 */ /* 0x000fe20000000800 */
[----:B------:R-:W-:Y:S01]  /*06b0*/  USHF.R.S32.HI UR5, URZ, 0x1f, UR4 ;  /* 0x0000001f3f057899 */ /* 0x000fe20008011404 */
[----:B------:R-:W-:Y:S01]  /*06c0*/  IMAD.U32 R6, RZ, RZ, UR15 ;  /* 0x0000000fff067e24 */ /* 0x000fe2000f8e00ff */
[----:B------:R-:W-:Y:S02]  /*06d0*/  ISETP.NE.AND P0, PT, RZ, UR16, PT ;  /* 0x00000010ff007c0c */ /* 0x000fe4000bf05270 */
[----:B------:R-:W-:-:S02]  /*06e0*/  ULEA.HI UR5, UR5, UR4, URZ, 0x7 ;  /* 0x0000000405057291 */ /* 0x000fc4000f8f383f */
[----:B------:R-:W-:Y:S01]  /*06f0*/  IABS R6, R6 ;  /* 0x0000000600067213 */ /* 0x000fe20000000000 */
[----:B------:R-:W-:Y:S01]  /*0700*/  UMOV UR4, URZ ;  /* 0x0000003f00047c82 */ /* 0x000fe20008000000 */
[----:B------:R-:W-:Y:S02]  /*0710*/  USHF.R.S32.HI UR14, URZ, 0x7, UR5 ;  /* 0x000000073f0e7899 */ /* 0x000fe40008011405 */
[----:B------:R-:W-:-:S04]  /*0720*/  R2UR UR17, R6 ;  /* 0x00000000061172ca */ /* 0x000fc800000e0000 */
[----:B------:R-:W-:-:S05]  /*0730*/  IMAD.U32 R3, RZ, RZ, UR14 ;  /* 0x0000000eff037e24 */ /* 0x000fca000f8e00ff */
[-C--:B------:R-:W-:Y:S02]  /*0740*/  IABS R0, R3.reuse ;  /* 0x0000000300007213 */ /* 0x080fe40000000000 */
[----:B------:R-:W-:Y:S02]  /*0750*/  IABS R3, R3 ;  /* 0x0000000300037213 */ /* 0x000fe40000000000 */
[----:B------:R-:W-:-:S13]  /*0760*/  R2UR UR12, R0 ;  /* 0x00000000000c72ca */ /* 0x000fda00000e0000 */
[----:B------:R-:W2:Y:S08]  /*0770*/  I2F.RP R0, UR12 ;  /* 0x0000000c00007d06 */ /* 0x000eb00008209400 */
[----:B--2---:R-:W2:Y:S02]  /*0780*/  MUFU.RCP R0, R0 ;  /* 0x0000000000007308 */ /* 0x004ea40000001000 */
[----:B--2---:R-:W-:Y:S01]  /*0790*/  VIADD R2, R0, 0xffffffe ;  /* 0x0ffffffe00027836 */ /* 0x004fe20000000000 */
[----:B0-----:R-:W-:-:S04]  /*07a0*/  IABS R0, R5 ;  /* 0x0000000500007213 */ /* 0x001fc80000000000 */
[----:B------:R-:W-:Y:S01]  /*07b0*/  R2UR UR11, R0 ;  /* 0x00000000000b72ca */ /* 0x000fe200000e0000 */
[----:B------:R-:W0:Y:S08]  /*07c0*/  F2I.FTZ.U32.TRUNC.NTZ R2, R2 ;  /* 0x0000000200027305 */ /* 0x000e30000021f000 */
[----:B------:R-:W2:Y:S01]  /*07d0*/  I2F.RP R0, UR17 ;  /* 0x0000001100007d06 */ /* 0x000ea20008209400 */
[----:B0-----:R-:W-:Y:S01]  /*07e0*/  R2UR UR5, R2 ;  /* 0x00000000020572ca */ /* 0x001fe200000e0000 */
[----:B------:R-:W-:-:S06]  /*07f0*/  IMAD.MOV R2, RZ, RZ, -R3 ;  /* 0x000000ffff027224 */ /* 0x000fcc00078e0a03 */
[----:B--2---:R-:W0:Y:S06]  /*0800*/  MUFU.RCP R0, R0 ;  /* 0x0000000000007308 */ /* 0x004e2c0000001000 */
[----:B------:R-:W-:-:S04]  /*0810*/  UIADD3 UR7, URZ, -UR5, URZ ;  /* 0x800000053f077290 */ /* 0x000fc8000fffe03f */
[----:B------:R-:W-:-:S04]  /*0820*/  UIMAD UR7, UR7, UR12, URZ ;  /* 0x0000000c070772a4 */ /* 0x000fc8000f8e023f */
[----:B------:R-:W-:-:S03]  /*0830*/  UIMAD.WIDE.U32 UR4, UR5, UR7, UR4 ;  /* 0x00000007050472a5 */ /* 0x000fc6000f8e0004 */
[----:B------:R-:W-:Y:S01]  /*0840*/  R2UR UR7, R2 ;  /* 0x00000000020772ca */ /* 0x000fe200000e0000 */
[----:B------:R-:W-:Y:S01]  /*0850*/  UIMAD.WIDE.U32 UR4, UR5, UR11, URZ ;  /* 0x0000000b050472a5 */ /* 0x000fe2000f8e003f */
[----:B0-----:R-:W-:-:S06]  /*0860*/  VIADD R2, R0, 0xffffffe ;  /* 0x0ffffffe00027836 */ /* 0x001fcc0000000000 */
[----:B------:R-:W0:Y:S05]  /*0870*/  F2I.FTZ.U32.TRUNC.NTZ R2, R2 ;  /* 0x0000000200027305 */ /* 0x000e2a000021f000 */
[----:B------:R-:W-:-:S04]  /*0880*/  UIMAD UR4, UR5, UR7, UR11 ;  /* 0x00000007050472a4 */ /* 0x000fc8000f8e020b */
[----:B------:R-:W-:-:S11]  /*0890*/  UISETP.GT.U32.AND UP1, UPT, UR12, UR4, UPT ;  /* 0x000000040c00728c */ /* 0x000fd6000bf24070 */
[----:B------:R-:W-:Y:S02]  /*08a0*/  @!UP1 UIADD3 UR4, UR4, -UR12, URZ ;  /* 0x8000000c04049290 */ /* 0x000fe4000fffe03f */
[----:B------:R-:W-:Y:S02]  /*08b0*/  @!UP1 UIADD3 UR5, UR5, 0x1, URZ ;  /* 0x0000000105059890 */ /* 0x000fe4000fffe03f */
[----:B------:R-:W-:Y:S02]  /*08c0*/  UISETP.GE.U32.AND UP0, UPT, UR4, UR12, UPT ;  /* 0x0000000c0400728c */ /* 0x000fe4000bf06070 */
[----:B-1----:R-:W-:-:S04]  /*08d0*/  ULOP3.LUT UR4, UR10, UR14, URZ, 0x3c, !UPT ;  /* 0x0000000e0a047292 */ /* 0x002fc8000f8e3c3f */
[----:B------:R-:W-:-:S03]  /*08e0*/  UISETP.GE.AND UP1, UPT, UR4, URZ, UPT ;  /* 0x0000003f0400728c */ /* 0x000fc6000bf26270 */
[----:B------:R-:W-:Y:S02]  /*08f0*/  UMOV UR4, URZ ;  /* 0x0000003f00047c82 */ /* 0x000fe40008000000 */
[----:B------:R-:W-:Y:S02]  /*0900*/  @UP0 UIADD3 UR5, UR5, 0x1, URZ ;  /* 0x0000000105050890 */ /* 0x000fe4000fffe03f */
[----:B------:R-:W-:-:S05]  /*0910*/  UISETP.NE.AND UP0, UPT, UR14, URZ, UPT ;  /* 0x0000003f0e00728c */ /* 0x000fca000bf05270 */
[----:B------:R-:W-:Y:S01]  /*0920*/  UMOV UR12, UR5 ;  /* 0x00000005000c7c82 */ /* 0x000fe20008000000 */
[----:B0-----:R-:W-:Y:S01]  /*0930*/  R2UR UR5, R2 ;  /* 0x00000000020572ca */ /* 0x001fe200000e0000 */
[----:B------:R-:W-:-:S04]  /*0940*/  @!UP1 UIADD3 UR12, -UR12, URZ, URZ ;  /* 0x0000003f0c0c9290 */ /* 0x000fc8000fffe13f */
[----:B------:R-:W-:Y:S02]  /*0950*/  @!UP0 ULOP3.LUT UR12, URZ, UR14, URZ, 0x33, !UPT ;  /* 0x0000000e3f0c8292 */ /* 0x000fe4000f8e333f */
[----:B------:R-:W-:-:S04]  /*0960*/  UISETP.NE.AND UP0, UPT, UR15, URZ, UPT ;  /* 0x0000003f0f00728c */ /* 0x000fc8000bf05270 */
[----:B------:R-:W-:Y:S02]  /*0970*/  IMAD.U32 R0, RZ, RZ, UR12 ;  /* 0x0000000cff007e24 */ /* 0x000fe4000f8e00ff */
[----:B------:R-:W-:-:S03]  /*0980*/  UIADD3 UR7, URZ, -UR5, URZ ;  /* 0x800000053f077290 */ /* 0x000fc6000fffe03f */
[----:B------:R-:W-:Y:S01]  /*0990*/  IABS R0, R0 ;  /* 0x0000000000007213 */ /* 0x000fe20000000000 */
[----:B------:R-:W-:-:S03]  /*09a0*/  UIMAD UR7, UR7, UR17, URZ ;  /* 0x00000011070772a4 */ /* 0x000fc6000f8e023f */
[----:B------:R-:W-:Y:S01]  /*09b0*/  R2UR UR11, R0 ;  /* 0x00000000000b72ca */ /* 0x000fe200000e0000 */
[----:B------:R-:W-:Y:S02]  /*09c0*/  UIMAD.WIDE.U32 UR4, UR5, UR7, UR4 ;  /* 0x00000007050472a5 */ /* 0x000fe4000f8e0004 */
[----:B------:R-:W-:-:S10]  /*09d0*/  ULOP3.LUT UR7, UR12, UR15, URZ, 0x3c, !UPT ;  /* 0x0000000f0c077292 */ /* 0x000fd4000f8e3c3f */
[----:B------:R-:W-:-:S04]  /*09e0*/  UIMAD.WIDE.U32 UR4, UR5, UR11, URZ ;  /* 0x0000000b050472a5 */ /* 0x000fc8000f8e003f */
[----:B------:R-:W-:-:S04]  /*09f0*/  UIADD3 UR4, -UR5, URZ, URZ ;  /* 0x0000003f05047290 */ /* 0x000fc8000fffe13f */
[----:B------:R-:W-:-:S04]  /*0a00*/  UIMAD UR4, UR17, UR4, UR11 ;  /* 0x00000004110472a4 */ /* 0x000fc8000f8e020b */
[----:B------:R-:W-:-:S11]  /*0a10*/  UISETP.GT.U32.AND UP2, UPT, UR17, UR4, UPT ;  /* 0x000000041100728c */ /* 0x000fd6000bf44070 */
[----:B------:R-:W-:Y:S02]  /*0a20*/  @!UP2 UIADD3 UR4, UR4, -UR17, URZ ;  /* 0x800000110404a290 */ /* 0x000fe4000fffe03f */
[----:B------:R-:W-:Y:S02]  /*0a30*/  @!UP2 UIADD3 UR5, UR5, 0x1, URZ ;  /* 0x000000010505a890 */ /* 0x000fe4000fffe03f */
[----:B------:R-:W-:Y:S02]  /*0a40*/  UISETP.GE.U32.AND UP1, UPT, UR4, UR17, UPT ;  /* 0x000000110400728c */ /* 0x000fe4000bf26070 */
[----:B------:R-:W-:Y:S02]  /*0a50*/  UIADD3 UR4, UR51, 0x3f, URZ ;  /* 0x0000003f33047890 */ /* 0x000fe4000fffe03f */
[----:B------:R-:W-:Y:S02]  /*0a60*/  UISETP.GE.AND UP2, UPT, UR7, URZ, UPT ;  /* 0x0000003f0700728c */ /* 0x000fe4000bf46270 */
[----:B------:R-:W-:-:S04]  /*0a70*/  USHF.R.S32.HI UR7, URZ, 0x1f, UR4 ;  /* 0x0000001f3f077899 */ /* 0x000fc80008011404 */
[----:B------:R-:W-:Y:S02]  /*0a80*/  ULEA.HI UR4, UR7, UR4, URZ, 0x6 ;  /* 0x0000000407047291 */ /* 0x000fe4000f8f303f */
[----:B------:R-:W-:-:S07]  /*0a90*/  @UP1 UIADD3 UR5, UR5, 0x1, URZ ;  /* 0x0000000105051890 */ /* 0x000fce000fffe03f */
[----:B------:R-:W-:Y:S01]  /*0aa0*/  UMOV UR7, UR5 ;  /* 0x0000000500077c82 */ /* 0x000fe20008000000 */
[----:B------:R-:W-:Y:S02]  /*0ab0*/  USHF.R.S32.HI UR5, URZ, 0x6, UR4 ;  /* 0x000000063f057899 */ /* 0x000fe40008011404 */
[----:B------:R-:W-:Y:S02]  /*0ac0*/  @!UP2 UIADD3 UR7, -UR7, URZ, URZ ;  /* 0x0000003f0707a290 */ /* 0x000fe4000fffe13f */
[----:B------:R-:W-:Y:S02]  /*0ad0*/  @!UP0 ULOP3.LUT UR7, URZ, UR15, URZ, 0x33, !UPT ;  /* 0x0000000f3f078292 */ /* 0x000fe4000f8e333f */
[----:B------:R-:W-:Y:S02]  /*0ae0*/  UIADD3 UR4, -UR12, URZ, URZ ;  /* 0x0000003f0c047290 */ /* 0x000fe4000fffe13f */
[----:B------:R-:W-:Y:S02]  /*0af0*/  UIADD3 UR11, -UR7, URZ, URZ ;  /* 0x0000003f070b7290 */ /* 0x000fe4000fffe13f */
[----:B------:R-:W-:-:S02]  /*0b00*/  UIMAD UR14, UR14, UR4, UR10 ;  /* 0x000000040e0e72a4 */ /* 0x000fc4000f8e020a */
[----:B------:R-:W-:Y:S01]  /*0b10*/  UIMAD UR15, UR15, UR11, UR12 ;  /* 0x0000000b0f0f72a4 */ /* 0x000fe2000f8e020c */
[----:B------:R-:W-:Y:S11]  /*0b20*/  @!P0 BRA `(.L_x_9) ;  /* 0x0000018400848947 */ /* 0x000ff60003800000 */
[----:B------:R-:W-:-:S06]  /*0b30*/  UISETP.NE.AND UP0, UPT, UR16, 0x1, UPT ;  /* 0x000000011000788c */ /* 0x000fcc000bf05270 */
[----:B------:R-:W-:-:S13]  /*0b40*/  PLOP3.LUT P0, PT, PT, PT, UP0, 0x80, 0x0 ;  /* 0x000000000000781c */ /* 0x000fda0003f0f008 */
[----:B------:R-:W-:Y:S05]  /*0b50*/  @P0 EXIT ;  /* 0x000000000000094d */ /* 0x000fea0003800000 */
[----:B------:R0:W-:Y:S01]  /*0b60*/  STL [R1], RZ ;  /* 0x000000ff01007387 */ /* 0x0001e20000100800 */
[----:B------:R-:W-:Y:S01]  /*0b70*/  UISETP.GE.AND UP0, UPT, UR51, 0x1, UPT ;  /* 0x000000013300788c */ /* 0x000fe2000bf06270 */
[----:B------:R-:W-:Y:S01]  /*0b80*/  CS2R R86, SRZ ;  /* 0x0000000000567805 */ /* 0x000fe2000001ff00 */
[----:B------:R-:W-:Y:S01]  /*0b90*/  UMOV UR4, URZ ;  /* 0x0000003f00047c82 */ /* 0x000fe20008000000 */
[----:B------:R0:W-:Y:S01]  /*0ba0*/  STL [R1+0x4], RZ ;  /* 0x000004ff01007387 */ /* 0x0001e20000100800 */
[----:B------:R-:W-:Y:S02]  /*0bb0*/  CS2R R152, SRZ ;  /* 0x0000000000987805 */ /* 0x000fe4000001ff00 */
[----:B------:R-:W-:Y:S02]  /*0bc0*/  CS2R R154, SRZ ;  /* 0x00000000009a7805 */ /* 0x000fe4000001ff00 */
[----:B------:R-:W-:Y:S01]  /*0bd0*/  PLOP3.LUT P0, PT, PT, PT, UP0, 0x80, 0x0 ;  /* 0x000000000000781c */ /* 0x000fe20003f0f008 */
[----:B------:R0:W-:Y:S01]  /*0be0*/  STL [R1+0x8], RZ ;  /* 0x000008ff01007387 */ /* 0x0001e20000100800 */
[----:B------:R-:W-:-:S02]  /*0bf0*/  CS2R R156, SRZ ;  /* 0x00000000009c7805 */ /* 0x000fc4000001ff00 */
[----:B------:R-:W-:Y:S02]  /*0c00*/  CS2R R158, SRZ ;  /* 0x00000000009e7805 */ /* 0x000fe4000001ff00 */
[----:B------:R-:W-:Y:S01]  /*0c10*/  CS2R R160, SRZ ;  /* 0x0000000000a07805 */ /* 0x000fe2000001ff00 */
[----:B------:R0:W-:Y:S01]  /*0c20*/  STL [R1+0xc], RZ ;  /* 0x00000cff01007387 */ /* 0x0001e20000100800 */
[----:B------:R-:W-:Y:S02]  /*0c30*/  CS2R R162, SRZ ;  /* 0x0000000000a27805 */ /* 0x000fe4000001ff00 */
[----:B------:R-:W-:Y:S02]  /*0c40*/  CS2R R164, SRZ ;  /* 0x0000000000a47805 */ /* 0x000fe4000001ff00 */
[----:B------:R-:W-:Y:S01]  /*0c50*/  CS2R R166, SRZ ;  /* 0x0000000000a67805 */ /* 0x000fe2000001ff00 */
        /* <DEDUP_REMOVED lines=116> */
[----:B------:R0:W-:Y:S04]  /*13a0*/  STL [R1+0x84], RZ ;  /* 0x000084ff01007387 */ /* 0x0001e80000100800 */
        /* <DEDUP_REMOVED lines=29> */
[----:B------:R0:W-:Y:S01]  /*1580*/  STL [R1+0xfc], RZ ;  /* 0x0000fcff01007387 */ /* 0x0001e20000100800 */
[----:B------:R-:W-:Y:S05]  /*1590*/  @!P0 BRA `(.L_x_10) ;  /* 0x0000002000d88947 */ /* 0x000fea0003800000 */
[----:B------:R-:W-:-:S04]  /*15a0*/  ULOP3.LUT UR4, UR6, 0x1, URZ, 0xfc, !UPT ;  /* 0x0000000106047892 */ /* 0x000fc8000f8efc3f */
[----:B------:R-:W-:-:S06]  /*15b0*/  UISETP.NE.AND UP0, UPT, UR4, 0x3, UPT ;  /* 0x000000030400788c */ /* 0x000fcc000bf05270 */
[----:B------:R-:W-:-:S13]  /*15c0*/  PLOP3.LUT P0, PT, PT, PT, UP0, 0x80, 0x0 ;  /* 0x000000000000781c */ /* 0x000fda0003f0f008 */
[----:B------:R-:W-:Y:S05]  /*15d0*/  @!P0 BRA `(.L_x_11) ;  /* 0x0000000000048947 */ /* 0x000fea0003800000 */
[----:B------:R-:W-:Y:S01]  /*15e0*/  BPT.TRAP 0x1 ;  /* 0x000000040000795c */ /* 0x000fe20000300000 */
.L_x_11:
[----:B------:R-:W1:Y:S01]  /*15f0*/  S2UR UR9, SR_CgaCtaId ;  /* 0x00000000000979c3 */ /* 0x000e620000008800 */
[----:B------:R-:W-:Y:S01]  /*1600*/  SHF.L.U32 R0, RZ, 0x1f, RZ ;  /* 0x0000001fff007819 */ /* 0x000fe200000006ff */
[----:B------:R-:W-:Y:S02]  /*1610*/  UMOV UR4, 0x400 ;  /* 0x0000040000047882 */ /* 0x000fe40000000000 */
[----:B-1----:R-:W-:-:S12]  /*1620*/  ULEA UR10, UR9, UR4, 0x18 ;  /* 0x00000004090a7291 */ /* 0x002fd8000f8ec03f */
.L_x_12:
[----:B-1----:R-:W-:-:S04]  /*1630*/  IMAD.U32 R3, RZ, RZ, UR10 ;  /* 0x0000000aff037e24 */ /* 0x002fc8000f8e00ff */
[----:B------:R1:W2:Y:S03]  /*1640*/  SYNCS.PHASECHK.TRANS64.TRYWAIT P0, [R3+URZ+0x30000], R0 ;  /* 0x03000000030075a7 */ /* 0x0002a6000800017f */
[----:B--2---:R-:W-:Y:S05]  /*1650*/  @!P0 NANOSLEEP.SYNCS 0x989680 ;  /* 0x009896800000895d */ /* 0x004fea0003900000 */
[----:B------:R-:W2:Y:S02]  /*1660*/  @!P0 SYNCS.PHASECHK.TRANS64 P0, [R3+URZ+0x30000], R0 ;  /* 0x03000000030085a7 */ /* 0x000ea4000800007f */
[----:B--2---:R-:W-:Y:S05]  /*1670*/  @!P0 BRA `(.L_x_12) ;  /* 0xfffffffc00ec8947 */ /* 0x004fea000383ffff */
[----:B------:R-:W-:Y:S01]  /*1680*/  UIADD3 UR4, UR10, 0x20000, URZ ;  /* 0x000200000a047890 */ /* 0x000fe2000fffe03f */
[----:B------:R-:W-:Y:S01]  /*1690*/  WARPGROUP.ARRIVE ;  /* 0x00000000000079c5 */ /* 0x000fe20000000000 */
[----:B------:R-:W-:Y:S01]  /*16a0*/  UMOV UR17, 0x40000040 ;  /* 0x4000004000117882 */ /* 0x000fe20000000000 */
[----:B------:R-:W-:Y:S01]  /*16b0*/  UMOV UR19, 0x40000040 ;  /* 0x4000004000137882 */ /* 0x000fe20000000000 */
[----:B------:R-:W-:Y:S02]  /*16c0*/  USHF.R.U32.HI UR9, URZ, 0x4, UR4 ;  /* 0x000000043f097899 */ /* 0x000fe40008011604 */
[----:B------:R-:W-:Y:S02]  /*16d0*/  USHF.R.U32.HI UR4, URZ, 0x4, UR10 ;  /* 0x000000043f047899 */ /* 0x000fe4000801160a */
[----:B------:R-:W-:Y:S02]  /*16e0*/  ULOP3.LUT UR9, UR9, 0x3fff, URZ, 0xc0, !UPT ;  /* 0x00003fff09097892 */ /* 0x000fe4000f8ec03f */
[----:B------:R-:W-:-:S02]  /*16f0*/  ULOP3.LUT UR4, UR4, 0x3fff, URZ, 0xc0, !UPT ;  /* 0x00003fff04047892 */ /* 0x000fc4000f8ec03f */
[----:B------:R-:W-:-:S05]  /*1700*/  ULOP3.LUT UR10, UR9, 0x2000000, URZ, 0xfc, !UPT ;  /* 0x02000000090a7892 */ /* 0x000fca000f8efc3f */
[----:B------:R-:W-:Y:S02]  /*1710*/  UMOV UR16, UR4 ;  /* 0x0000000400107c82 */ /* 0x000fe40008000000 */
[----:B------:R-:W-:Y:S02]  /*1720*/  UMOV UR18, UR10 ;  /* 0x0000000a00127c82 */ /* 0x000fe40008000000 */
[----:B------:R-:W-:Y:S01]  /*1730*/  HGMMA.64x128x16.F32.BF16 R68, gdesc[UR16].tnspA.tnspB, RZ, !UPT, gsb0 ;  /* 0x61e00000104479f0 */ /* 0x000fe2000c0018ff */
[----:B------:R-:W-:Y:S01]  /*1740*/  UIADD3 UR16, UR4, 0x200, URZ ;  /* 0x0000020004107890 */ /* 0x000fe2000fffe03f */
[----:B------:R-:W-:Y:S01]  /*1750*/  UMOV UR17, 0x40000040 ;  /* 0x4000004000117882 */ /* 0x000fe20000000000 */
[----:B------:R-:W-:Y:S02]  /*1760*/  WARPGROUP.DEPBAR.LE gsb0, 0x0 ;  /* 0x00008000000079c5 */ /* 0x000fe40000010000 */
[----:B------:R-:W-:Y:S01]  /*1770*/  WARPGROUP.ARRIVE ;  /* 0x00000000000079c5 */ /* 0x000fe20000000000 */
[----:B------:R-:W-:Y:S01]  /*1780*/  IMAD.MOV.U32 R44, RZ, RZ, R88 ;  /* 0x000000ffff2c7224 */ /* 0x000fe200078e0058 */
[----:B------:R-:W-:Y:S01]  /*1790*/  MOV R18, R114 ;  /* 0x0000007200127202 */ /* 0x000fe20000000f00 */
[----:B------:R-:W-:-:S02]  /*17a0*/  IMAD.MOV.U32 R43, RZ, RZ, R89 ;  /* 0x000000ffff2b7224 */ /* 0x000fc400078e0059 */
[----:B------:R-:W-:Y:S02]  /*17b0*/  IMAD.MOV.U32 R42, RZ, RZ, R90 ;  /* 0x000000ffff2a7224 */ /* 0x000fe400078e005a */
[----:B------:R-:W-:Y:S01]  /*17c0*/  HGMMA.64x128x16.F32.BF16 R152, gdesc[UR16].tnspA.tnspB, RZ, !UPT, gsb0 ;  /* 0x61e00000109879f0 */ /* 0x000fe2000c0018ff */
[----:B------:R-:W-:Y:S01]  /*17d0*/  UIADD3 UR16, UR4, 0x400, URZ ;  /* 0x0000040004107890 */ /* 0x000fe2000fffe03f */
[----:B------:R-:W-:Y:S01]  /*17e0*/  IMAD.MOV.U32 R41, RZ, RZ, R91 ;  /* 0x000000ffff297224 */ /* 0x000fe200078e005b */
[----:B------:R-:W-:Y:S01]  /*17f0*/  UMOV UR17, 0x40000040 ;  /* 0x4000004000117882 */ /* 0x000fe20000000000 */
[----:B------:R-:W-:Y:S02]  /*1800*/  IMAD.MOV.U32 R40, RZ, RZ, R92 ;  /* 0x000000ffff287224 */ /* 0x000fe400078e005c */
[----:B------:R-:W-:Y:S02]  /*1810*/  IMAD.MOV.U32 R39, RZ, RZ, R93 ;  /* 0x000000ffff277224 */ /* 0x000fe400078e005d */
[----:B------:R-:W-:-:S02]  /*1820*/  IMAD.MOV.U32 R38, RZ, RZ, R94 ;  /* 0x000000ffff267224 */ /* 0x000fc400078e005e */
[----:B------:R-:W-:Y:S02]  /*1830*/  IMAD.MOV.U32 R37, RZ, RZ, R95 ;  /* 0x000000ffff257224 */ /* 0x000fe400078e005f */
[----:B------:R-:W-:Y:S02]  /*1840*/  IMAD.MOV.U32 R36, RZ, RZ, R96 ;  /* 0x000000ffff247224 */ /* 0x000fe400078e0060 */
[----:B------:R-:W-:Y:S02]  /*1850*/  IMAD.MOV.U32 R35, RZ, RZ, R97 ;  /* 0x000000ffff237224 */ /* 0x000fe400078e0061 */
[----:B------:R-:W-:Y:S02]  /*1860*/  IMAD.MOV.U32 R34, RZ, RZ, R98 ;  /* 0x000000ffff227224 */ /* 0x000fe400078e0062 */
[----:B------:R-:W-:Y:S02]  /*1870*/  IMAD.MOV.U32 R33, RZ, RZ, R99 ;  /* 0x000000ffff217224 */ /* 0x000fe400078e0063 */
[----:B------:R-:W-:-:S02]  /*1880*/  IMAD.MOV.U32 R32, RZ, RZ, R100 ;  /* 0x000000ffff207224 */ /* 0x000fc400078e0064 */
[----:B------:R-:W-:Y:S02]  /*1890*/  IMAD.MOV.U32 R31, RZ, RZ, R101 ;  /* 0x000000ffff1f7224 */ /* 0x000fe400078e0065 */
[----:B------:R-:W-:Y:S02]  /*18a0*/  IMAD.MOV.U32 R30, RZ, RZ, R102 ;  /* 0x000000ffff1e7224 */ /* 0x000fe400078e0066 */
[----:B------:R-:W-:Y:S02]  /*18b0*/  IMAD.MOV.U32 R29, RZ, RZ, R103 ;  /* 0x000000ffff1d7224 */ /* 0x000fe400078e0067 */
[----:B------:R-:W-:Y:S02]  /*18c0*/  IMAD.MOV.U32 R28, RZ, RZ, R104 ;  /* 0x000000ffff1c7224 */ /* 0x000fe400078e0068 */
[----:B------:R-:W-:Y:S01]  /*18d0*/  IMAD.MOV.U32 R27, RZ, RZ, R105 ;  /* 0x000000ffff1b7224 */ /* 0x000fe200078e0069 */
[----:B------:R-:W-:Y:S01]  /*18e0*/  MOV R223, R29 ;  /* 0x0000001d00df7202 */ /* 0x000fe20000000f00 */
        /* <DEDUP_REMOVED lines=22> */
[----:B-1----:R-:W-:Y:S02]  /*1a50*/  IMAD.MOV.U32 R3, RZ, RZ, R129 ;  /* 0x000000ffff037224 */ /* 0x002fe400078e0081 */
        /* <DEDUP_REMOVED lines=27> */
[----:B------:R-:W-:Y:S01]  /*1c10*/  IMAD.MOV.U32 R221, RZ, RZ, R31 ;  /* 0x000000ffffdd7224 */ /* 0x000fe200078e001f */
[----:B------:R-:W-:Y:S02]  /*1c20*/  WARPGROUP.DEPBAR.LE gsb0, 0x0 ;  /* 0x00008000000079c5 */ /* 0x000fe40000010000 */
[----:B------:R-:W-:Y:S01]  /*1c30*/  WARPGROUP.ARRIVE ;  /* 0x00000000000079c5 */ /* 0x000fe20000000000 */
[----:B------:R1:W-:Y:S01]  /*1c40*/  STL.64 [R1+0x2d8], R214 ;  /* 0x0002d8d601007387 */ /* 0x0003e20000100a00 */
[----:B------:R-:W-:Y:S02]  /*1c50*/  IMAD.MOV.U32 R222, RZ, RZ, R30 ;  /* 0x000000ffffde7224 */ /* 0x000fe400078e001e */
[----:B------:R-:W-:Y:S01]  /*1c60*/  IMAD.MOV.U32 R224, RZ, RZ, R28 ;  /* 0x000000ffffe07224 */ /* 0x000fe200078e001c */
[----:B------:R2:W-:Y:S01]  /*1c70*/  STL.64 [R1+0x2d0], R212 ;  /* 0x0002d0d401007387 */ /* 0x0005e20000100a00 */
[----:B------:R-:W-:Y:S01]  /*1c80*/  HGMMA.64x128x16.F32.BF16 R88, gdesc[UR16].tnspA.tnspB, RZ, !UPT, gsb0 ;  /* 0x61e00000105879f0 */ /* 0x000fe2000c0018ff */
[----:B------:R-:W-:Y:S01]  /*1c90*/  UIADD3 UR16, UR4, 0x600, URZ ;  /* 0x0000060004107890 */ /* 0x000fe2000fffe03f */
[----:B------:R-:W-:Y:S01]  /*1ca0*/  IMAD.MOV.U32 R225, RZ, RZ, R27 ;  /* 0x000000ffffe17224 */ /* 0x000fe200078e001b */
[----:B------:R3:W-:Y:S01]  /*1cb0*/  STL.64 [R1+0x2c8], R210 ;  /* 0x0002c8d201007387 */ /* 0x0007e20000100a00 */
[----:B------:R-:W-:Y:S01]  /*1cc0*/  IMAD.MOV.U32 R226, RZ, RZ, R26 ;  /* 0x000000ffffe27224 */ /* 0x000fe200078e001a */
[----:B------:R-:W-:Y:S01]  /*1cd0*/  UMOV UR17, 0x40000040 ;  /* 0x4000004000117882 */ /* 0x000fe20000000000 */
[----:B------:R-:W-:Y:S01]  /*1ce0*/  IMAD.MOV.U32 R227, RZ, RZ, R25 ;  /* 0x000000ffffe37224 */ /* 0x000fe200078e0019 */
[----:B------:R4:W-:Y:S01]  /*1cf0*/  STL.64 [R1+0x2c0], R208 ;  /* 0x0002c0d001007387 */ /* 0x0009e20000100a00 */
[----:B-1----:R-:W-:-:S02]  /*1d00*/  IMAD.MOV.U32 R214, RZ, RZ, R38 ;  /* 0x000000ffffd67224 */ /* 0x002fc400078e0026 */
[----:B------:R-:W-:Y:S01]  /*1d10*/  IMAD.MOV.U32 R215, RZ, RZ, R37 ;  /* 0x000000ffffd77224 */ /* 0x000fe200078e0025 */
[----:B------:R1:W-:Y:S01]  /*1d20*/  STL.64 [R1+0x2b8], R206 ;  /* 0x0002b8ce01007387 */ /* 0x0003e20000100a00 */
[----:B--2---:R-:W-:Y:S02]  /*1d30*/  IMAD.MOV.U32 R212, RZ, RZ, R40 ;  /* 0x000000ffffd47224 */ /* 0x004fe400078e0028 */
[----:B------:R-:W-:Y:S01]  /*1d40*/  IMAD.MOV.U32 R213, RZ, RZ, R39 ;  /* 0x000000ffffd57224 */ /* 0x000fe200078e0027 */
[----:B------:R2:W-:Y:S01]  /*1d50*/  STL.64 [R1+0x2b0], R204 ;  /* 0x0002b0cc01007387 */ /* 0x0005e20000100a00 */
[----:B---3--:R-:W-:Y:S02]  /*1d60*/  IMAD.MOV.U32 R210, RZ, RZ, R42 ;  /* 0x000000ffffd27224 */ /* 0x008fe400078e002a */
[----:B------:R-:W-:Y:S01]  /*1d70*/  IMAD.MOV.U32 R211, RZ, RZ, R41 ;  /* 0x000000ffffd37224 */ /* 0x000fe200078e0029 */
[----:B------:R3:W-:Y:S01]  /*1d80*/  STL.64 [R1+0x2a8], R202 ;  /* 0x0002a8ca01007387 */ /* 0x0007e20000100a00 */
[----:B----4-:R-:W-:-:S02]  /*1d90*/  IMAD.MOV.U32 R208, RZ, RZ, R44 ;  /* 0x000000ffffd07224 */ /* 0x010fc400078e002c */
[----:B------:R-:W-:Y:S01]  /*1da0*/  IMAD.MOV.U32 R209, RZ, RZ, R43 ;  /* 0x000000ffffd17224 */ /* 0x000fe200078e002b */
[----:B------:R4:W-:Y:S01]  /*1db0*/  STL.64 [R1+0x2a0], R200 ;  /* 0x0002a0c801007387 */ /* 0x0009e20000100a00 */
[----:B-1----:R-:W-:Y:S02]  /*1dc0*/  IMAD.MOV.U32 R206, RZ, RZ, R46 ;  /* 0x000000ffffce7224 */ /* 0x002fe400078e002e */
[----:B------:R-:W-:Y:S01]  /*1dd0*/  IMAD.MOV.U32 R207, RZ, RZ, R45 ;  /* 0x000000ffffcf7224 */ /* 0x000fe200078e002d */
[----:B------:R1:W-:Y:S01]  /*1de0*/  STL.64 [R1+0x298], R198 ;  /* 0x000298c601007387 */ /* 0x0003e20000100a00 */
[----:B--2---:R-:W-:Y:S02]  /*1df0*/  IMAD.MOV.U32 R204, RZ, RZ, R48 ;  /* 0x000000ffffcc7224 */ /* 0x004fe400078e0030 */
[----:B------:R-:W-:Y:S01]  /*1e00*/  IMAD.MOV.U32 R205, RZ, RZ, R47 ;  /* 0x000000ffffcd7224 */ /* 0x000fe200078e002f */
[----:B------:R2:W-:Y:S01]  /*1e10*/  STL.64 [R1+0x290], R196 ;  /* 0x000290c401007387 */ /* 0x0005e20000100a00 */
[----:B---3--:R-:W-:-:S02]  /*1e20*/  IMAD.MOV.U32 R202, RZ, RZ, R50 ;  /* 0x000000ffffca7224 */ /* 0x008fc400078e0032 */
[----:B------:R-:W-:Y:S01]  /*1e30*/  IMAD.MOV.U32 R203, RZ, RZ, R49 ;  /* 0x000000ffffcb7224 */ /* 0x000fe200078e0031 */
[----:B------:R3:W-:Y:S01]  /*1e40*/  STL.64 [R1+0x288], R194 ;  /* 0x000288c201007387 */ /* 0x0007e20000100a00 */
[----:B----4-:R-:W-:Y:S02]  /*1e50*/  IMAD.MOV.U32 R200, RZ, RZ, R52 ;  /* 0x000000ffffc87224 */ /* 0x010fe400078e0034 */
[----:B------:R-:W-:Y:S01]  /*1e60*/  IMAD.MOV.U32 R201, RZ, RZ, R51 ;  /* 0x000000ffffc97224 */ /* 0x000fe200078e0033 */
[----:B------:R4:W-:Y:S01]  /*1e70*/  STL.64 [R1+0x280], R192 ;  /* 0x000280c001007387 */ /* 0x0009e20000100a00 */
[----:B-1----:R-:W-:Y:S02]  /*1e80*/  IMAD.MOV.U32 R198, RZ, RZ, R54 ;  /* 0x000000ffffc67224 */ /* 0x002fe400078e0036 */
[----:B------:R-:W-:Y:S01]  /*1e90*/  IMAD.MOV.U32 R199, RZ, RZ, R53 ;  /* 0x000000ffffc77224 */ /* 0x000fe200078e0035 */
[----:B------:R1:W-:Y:S01]  /*1ea0*/  STL.64 [R1+0x278], R190 ;  /* 0x000278be01007387 */ /* 0x0003e20000100a00 */
[----:B--2---:R-:W-:-:S02]  /*1eb0*/  IMAD.MOV.U32 R196, RZ, RZ, R56 ;  /* 0x000000ffffc47224 */ /* 0x004fc400078e0038 */
[----:B------:R-:W-:Y:S01]  /*1ec0*/  IMAD.MOV.U32 R197, RZ, RZ, R55 ;  /* 0x000000ffffc57224 */ /* 0x000fe200078e0037 */
[----:B------:R2:W-:Y:S01]  /*1ed0*/  STL.64 [R1+0x270], R188 ;  /* 0x000270bc01007387 */ /* 0x0005e20000100a00 */
[----:B---3--:R-:W-:Y:S02]  /*1ee0*/  IMAD.MOV.U32 R194, RZ, RZ, R58 ;  /* 0x000000ffffc27224 */ /* 0x008fe400078e003a */
[----:B------:R-:W-:Y:S02]  /*1ef0*/  IMAD.MOV.U32 R195, RZ, RZ, R57 ;  /* 0x000000ffffc37224 */ /* 0x000fe400078e0039 */
[----:B----4-:R-:W-:Y:S02]  /*1f00*/  IMAD.MOV.U32 R192, RZ, RZ, R60 ;  /* 0x000000ffffc07224 */ /* 0x010fe400078e003c */
[----:B------:R-:W-:Y:S02]  /*1f10*/  IMAD.MOV.U32 R193, RZ, RZ, R59 ;  /* 0x000000ffffc17224 */ /* 0x000fe400078e003b */
[----:B-1----:R-:W-:-:S02]  /*1f20*/  IMAD.MOV.U32 R190, RZ, RZ, R62 ;  /* 0x000000ffffbe7224 */ /* 0x002fc400078e003e */
[----:B------:R-:W-:Y:S02]  /*1f30*/  IMAD.MOV.U32 R191, RZ, RZ, R61 ;  /* 0x000000ffffbf7224 */ /* 0x000fe400078e003d */
[----:B--2---:R-:W-:Y:S02]  /*1f40*/  IMAD.MOV.U32 R188, RZ, RZ, R64 ;  /* 0x000000ffffbc7224 */ /* 0x004fe400078e0040 */
        /* <DEDUP_REMOVED lines=24> */
[----:B------:R-:W-:Y:S01]  /*20d0*/  IMAD.MOV.U32 R251, RZ, RZ, R0 ;  /* 0x000000fffffb7224 */ /* 0x000fe200078e0000 */
[----:B------:R-:W-:Y:S02]  /*20e0*/  WARPGROUP.DEPBAR.LE gsb0, 0x0 ;  /* 0x00008000000079c5 */ /* 0x000fe40000010000 */
[----:B------:R-:W-:-:S06]  /*20f0*/  WARPGROUP.ARRIVE ;  /* 0x00000000000079c5 */ /* 0x000fcc0000000000 */
[----:B------:R-:W-:Y:S01]  /*2100*/  HGMMA.64x128x16.F32.BF16 R24, gdesc[UR16].tnspA.tnspB, RZ, !UPT, gsb0 ;  /* 0x61e00000101879f0 */ /* 0x000fe2000c0018ff */
[----:B------:R-:W-:Y:S02]  /*2110*/  UIADD3 UR16, UR4, 0x80, URZ ;  /* 0x0000008004107890 */ /* 0x000fe4000fffe03f */
[----:B------:R-:W-:Y:S01]  /*2120*/  UIADD3 UR18, UR10, 0x80, URZ ;  /* 0x000000800a127890 */ /* 0x000fe2000fffe03f */
[----:B------:R-:W-:Y:S01]  /*2130*/  UMOV UR17, 0x40000040 ;  /* 0x4000004000117882 */ /* 0x000fe20000000000 */
[----:B------:R-:W-:Y:S01]  /*2140*/  UMOV UR19, 0x40000040 ;  /* 0x4000004000137882 */ /* 0x000fe20000000000 */
[----:B------:R-:W-:Y:S02]  /*2150*/  WARPGROUP.DEPBAR.LE gsb0, 0x0 ;  /* 0x00008000000079c5 */ /* 0x000fe40000010000 */
[----:B------:R-:W-:-:S06]  /*2160*/  WARPGROUP.ARRIVE ;  /* 0x00000000000079c5 */ /* 0x000fcc0000000000 */
[----:B------:R-:W-:Y:S03]  /*2170*/  HGMMA.64x128x16.F32.BF16 R188, gdesc[UR16].tnspA.tnspB, R188, gsb0 ;  /* 0x61e0000010bc79f0 */ /* 0x000fe600080018bc */
[----:B------:R-:W-:Y:S02]  /*2180*/  WARPGROUP.DEPBAR.LE gsb0, 0x0 ;  /* 0x00008000000079c5 */ /* 0x000fe40000010000 */
[----:B------:R-:W-:Y:S04]  /*2190*/  STL.64 [R1], R188 ;  /* 0x000000bc01007387 */ /* 0x000fe80000100a00 */
[----:B------:R-:W-:Y:S04]  /*21a0*/  STL.64 [R1+0x8], R190 ;  /* 0x000008be01007387 */ /* 0x000fe80000100a00 */
        /* <DEDUP_REMOVED lines=11> */
[----:B------:R1:W-:Y:S04]  /*2260*/  STL.64 [R1+0x68], R214 ;  /* 0x000068d601007387 */ /* 0x0003e80000100a00 */
        /* <DEDUP_REMOVED lines=18> */
[----:B-1----:R-:W2:Y:S04]  /*2390*/  LDL.LU.64 R214, [R1+0x2d8] ;  /* 0x0002d80001d67983 */ /* 0x002ea80000300a00 */
[----:B------:R-:W2:Y:S04]  /*23a0*/  LDL.LU.64 R212, [R1+0x2d0] ;  /* 0x0002d00001d47983 */ /* 0x000ea80000300a00 */
        /* <DEDUP_REMOVED lines=11> */
[----:B------:R-:W2:Y:S01]  /*2460*/  LDL.LU.64 R188, [R1+0x270] ;  /* 0x0002700001bc7983 */ /* 0x000ea20000300a00 */
[----:B------:R-:W-:Y:S01]  /*2470*/  UIADD3 UR16, UR4, 0x280, URZ ;  /* 0x0000028004107890 */ /* 0x000fe2000fffe03f */
[----:B------:R-:W-:Y:S01]  /*2480*/  UMOV UR17, 0x40000040 ;  /* 0x4000004000117882 */ /* 0x000fe20000000000 */
[----:B--2---:R-:W-:-:S07]  /*2490*/  WARPGROUP.ARRIVE ;  /* 0x00000000000079c5 */ /* 0x004fce0000000000 */
[----:B------:R-:W-:Y:S01]  /*24a0*/  HGMMA.64x128x16.F32.BF16 R152, gdesc[UR16].tnspA.tnspB, R152, gsb0 ;  /* 0x61e00000109879f0 */ /* 0x000fe20008001898 */
[----:B------:R-:W-:Y:S02]  /*24b0*/  UIADD3 UR16, UR4, 0x480, URZ ;  /* 0x0000048004107890 */ /* 0x000fe4000fffe03f */
[----:B------:R-:W-:Y:S02]  /*24c0*/  WARPGROUP.DEPBAR.LE gsb0, 0x0 ;  /* 0x00008000000079c5 */ /* 0x000fe40000010000 */
        /* <DEDUP_REMOVED lines=32> */
[----:B-1----:R-:W2:Y:S04]  /*26d0*/  LDL.LU.64 R152, [R1] ;  /* 0x0000000001987983 */ /* 0x002ea80000300a00 */
        /* <DEDUP_REMOVED lines=31> */
[----:B------:R-:W-:Y:S01]  /*28d0*/  WARPGROUP.ARRIVE ;  /* 0x00000000000079c5 */ /* 0x000fe20000000000 */
[----:B------:R-:W-:-:S05]  /*28e0*/  UMOV UR17, 0x40000040 ;  /* 0x4000004000117882 */ /* 0x000fca0000000000 */
[----:B------:R-:W-:Y:S01]  /*28f0*/  HGMMA.64x128x16.F32.BF16 R88, gdesc[UR16].tnspA.tnspB, R88, gsb0 ;  /* 0x61e00000105879f0 */ /* 0x000fe20008001858 */
[----:B------:R-:W-:Y:S01]  /*2900*/  UIADD3 UR16, UR4, 0x680, URZ ;  /* 0x0000068004107890 */ /* 0x000fe2000fffe03f */
[----:B------:R-:W-:Y:S01]  /*2910*/  UMOV UR17, 0x40000040 ;  /* 0x4000004000117882 */ /* 0x000fe20000000000 */
[----:B------:R-:W-:Y:S02]  /*2920*/  WARPGROUP.DEPBAR.LE gsb0, 0x0 ;  /* 0x00008000000079c5 */ /* 0x000fe40000010000 */
[----:B------:R-:W-:-:S07]  /*2930*/  WARPGROUP.ARRIVE ;  /* 0x00000000000079c5 */ /* 0x000fce0000000000 */
[----:B------:R-:W-:Y:S01]  /*2940*/  HGMMA.64x128x16.F32.BF16 R24, gdesc[UR16].tnspA.tnspB, R24, gsb0 ;  /* 0x61e00000101879f0 */ /* 0x000fe20008001818 */
[----:B------:R-:W-:Y:S02]  /*2950*/  UIADD3 UR16, UR4, 0x100, URZ ;  /* 0x0000010004107890 */ /* 0x000fe4000fffe03f */
[----:B------:R-:W-:Y:S01]  /*2960*/  UIADD3 UR18, UR10, 0x100, URZ ;  /* 0x000001000a127890 */ /* 0x000fe2000fffe03f */
[----:B------:R-:W-:Y:S01]  /*2970*/  UMOV UR17, 0x40000040 ;  /* 0x4000004000117882 */ /* 0x000fe20000000000 */
[----:B------:R-:W-:Y:S01]  /*2980*/  UMOV UR19, 0x40000040 ;  /* 0x4000004000137882 */ /* 0x000fe20000000000 */
[----:B------:R-:W-:Y:S02]  /*2990*/  WARPGROUP.DEPBAR.LE gsb0, 0x0 ;  /* 0x00008000000079c5 */ /* 0x000fe40000010000 */
[----:B--2---:R-:W-:-:S06]  /*29a0*/  WARPGROUP.ARRIVE ;  /* 0x00000000000079c5 */ /* 0x004fcc0000000000 */
[----:B------:R-:W-:Y:S03]  /*29b0*/  HGMMA.64x128x16.F32.BF16 R152, gdesc[UR16].tnspA.tnspB, R152, gsb0 ;  /* 0x61e00000109879f0 */ /* 0x000fe60008001898 */
[----:B------:R-:W-:Y:S02]  /*29c0*/  WARPGROUP.DEPBAR.LE gsb0, 0x0 ;  /* 0x00008000000079c5 */ /* 0x000fe40000010000 */
[----:B------:R-:W-:Y:S01]  /*29d0*/  STL.64 [R1], R152 ;  /* 0x0000009801007387 */ /* 0x000fe20000100a00 */
[----:B------:R-:W-:Y:S01]  /*29e0*/  IMAD.MOV.U32 R2, RZ, RZ, R214 ;  /* 0x000000ffff027224 */ /* 0x000fe200078e00d6 */
[----:B------:R-:W-:Y:S01]  /*29f0*/  MOV R216, R180 ;  /* 0x000000b400d87202 */ /* 0x000fe20000000f00 */
[----:B------:R-:W-:Y:S01]  /*2a00*/  IMAD.MOV.U32 R0, RZ, RZ, R215 ;  /* 0x000000ffff007224 */ /* 0x000fe200078e00d7 */
[----:B------:R1:W-:Y:S01]  /*2a10*/  STL.64 [R1+0x8], R154 ;  /* 0x0000089a01007387 */ /* 0x0003e20000100a00 */
[----:B------:R-:W-:-:S02]  /*2a20*/  IMAD.MOV.U32 R4, RZ, RZ, R212 ;  /* 0x000000ffff047224 */ /* 0x000fc400078e00d4 */
[----:B------:R-:W-:Y:S01]  /*2a30*/  IMAD.MOV.U32 R3, RZ, RZ, R213 ;  /* 0x000000ffff037224 */ /* 0x000fe200078e00d5 */
[----:B------:R-:W2:Y:S01]  /*2a40*/  LDL.LU.64 R214, [R1+0x268] ;  /* 0x0002680001d67983 */ /* 0x000ea20000300a00 */
[----:B------:R-:W-:Y:S02]  /*2a50*/  IMAD.MOV.U32 R6, RZ, RZ, R210 ;  /* 0x000000ffff067224 */ /* 0x000fe400078e00d2 */
[----:B------:R-:W-:Y:S01]  /*2a60*/  IMAD.MOV.U32 R5, RZ, RZ, R211 ;  /* 0x000000ffff057224 */ /* 0x000fe200078e00d3 */
[----:B------:R-:W2:Y:S01]  /*2a70*/  LDL.LU.64 R212, [R1+0x260] ;  /* 0x0002600001d47983 */ /* 0x000ea20000300a00 */
[----:B------:R-:W-:Y:S02]  /*2a80*/  IMAD.MOV.U32 R8, RZ, RZ, R208 ;  /* 0x000000ffff087224 */ /* 0x000fe400078e00d0 */
[----:B------:R-:W-:Y:S01]  /*2a90*/  IMAD.MOV.U32 R7, RZ, RZ, R209 ;  /* 0x000000ffff077224 */ /* 0x000fe200078e00d1 */
[----:B------:R-:W2:Y:S01]  /*2aa0*/  LDL.LU.64 R210, [R1+0x258] ;  /* 0x0002580001d27983 */ /* 0x000ea20000300a00 */
        /* <DEDUP_REMOVED lines=75> */
[----:B------:R-:W-:-:S03]  /*2f60*/  IMAD.MOV.U32 R251, RZ, RZ, R157 ;  /* 0x000000fffffb7224 */ /* 0x000fc600078e009d */
[----:B------:R-:W2:Y:S04]  /*2f70*/  LDL.LU.64 R158, [R1+0x188] ;  /* 0x00018800019e7983 */ /* 0x000ea80000300a00 */
[----:B------:R-:W2:Y:S04]  /*2f80*/  LDL.LU.64 R156, [R1+0x180] ;  /* 0x00018000019c7983 */ /* 0x000ea80000300a00 */
[----:B-1----:R-:W2:Y:S04]  /*2f90*/  LDL.LU.64 R154, [R1+0x178] ;  /* 0x00017800019a7983 */ /* 0x002ea80000300a00 */
[----:B------:R-:W2:Y:S01]  /*2fa0*/  LDL.LU.64 R152, [R1+0x170] ;  /* 0x0001700001987983 */ /* 0x000ea20000300a00 */
[----:B------:R-:W-:Y:S01]  /*2fb0*/  UIADD3 UR16, UR4, 0x300, URZ ;  /* 0x0000030004107890 */ /* 0x000fe2000fffe03f */
[----:B------:R-:W-:Y:S01]  /*2fc0*/  UMOV UR17, 0x40000040 ;  /* 0x4000004000117882 */ /* 0x000fe20000000000 */
[----:B--2---:R-:W-:-:S07]  /*2fd0*/  WARPGROUP.ARRIVE ;  /* 0x00000000000079c5 */ /* 0x004fce0000000000 */
[----:B------:R-:W-:Y:S01]  /*2fe0*/  HGMMA.64x128x16.F32.BF16 R152, gdesc[UR16].tnspA.tnspB, R152, gsb0 ;  /* 0x61e00000109879f0 */ /* 0x000fe20008001898 */
[----:B------:R-:W-:Y:S01]  /*2ff0*/  UIADD3 UR16, UR4, 0x500, URZ ;  /* 0x0000050004107890 */ /* 0x000fe2000fffe03f */
[----:B------:R-:W-:Y:S01]  /*3000*/  UMOV UR17, 0x40000040 ;  /* 0x4000004000117882 */ /* 0x000fe20000000000 */
        /* <DEDUP_REMOVED lines=15> */
[----:B-1----:R-:W2:Y:S04]  /*3100*/  LDL.LU R188, [R1] ;  /* 0x0000000001bc7983 */ /* 0x002ea80000300800 */
[----:B------:R-:W2:Y:S04]  /*3110*/  LDL.LU R189, [R1+0x4] ;  /* 0x0000040001bd7983 */ /* 0x000ea80000300800 */
[----:B------:R-:W2:Y:S04]  /*3120*/  LDL.LU R190, [R1+0x8] ;  /* 0x0000080001be7983 */ /* 0x000ea80000300800 */
[----:B------:R-:W2:Y:S01]  /*3130*/  LDL.LU R191, [R1+0xc] ;  /* 0x00000c0001bf7983 */ /* 0x000ea20000300800 */
[----:B------:R-:W-:-:S06]  /*3140*/  WARPGROUP.ARRIVE ;  /* 0x00000000000079c5 */ /* 0x000fcc0000000000 */
[----:B------:R-:W-:Y:S01]  /*3150*/  HGMMA.64x128x16.F32.BF16 R88, gdesc[UR16].tnspA.tnspB, R88, gsb0 ;  /* 0x61e00000105879f0 */ /* 0x000fe20008001858 */
[----:B------:R-:W-:Y:S01]  /*3160*/  UIADD3 UR16, UR4, 0x700, URZ ;  /* 0x0000070004107890 */ /* 0x000fe2000fffe03f */
[----:B------:R-:W-:Y:S01]  /*3170*/  UMOV UR17, 0x40000040 ;  /* 0x4000004000117882 */ /* 0x000fe20000000000 */
[----:B------:R-:W-:Y:S01]  /*3180*/  IMAD.MOV.U32 R193, RZ, RZ, R251 ;  /* 0x000000ffffc17224 */ /* 0x000fe200078e00fb */
[----:B------:R-:W-:Y:S01]  /*3190*/  MOV R208, R236 ;  /* 0x000000ec00d07202 */ /* 0x000fe20000000f00 */
        /* <DEDUP_REMOVED lines=9> */
[----:B------:R-:W-:Y:S01]  /*3230*/  IMAD.MOV.U32 R203, RZ, RZ, R241 ;  /* 0x000000ffffcb7224 */ /* 0x000fe200078e00f1 */
[----:B------:R-:W-:-:S02]  /*3240*/  WARPGROUP.DEPBAR.LE gsb0, 0x0 ;  /* 0x00008000000079c5 */ /* 0x000fc40000010000 */
[----:B------:R-:W-:-:S06]  /*3250*/  WARPGROUP.ARRIVE ;  /* 0x00000000000079c5 */ /* 0x000fcc0000000000 */
[----:B------:R-:W-:Y:S01]  /*3260*/  HGMMA.64x128x16.F32.BF16 R24, gdesc[UR16].tnspA.tnspB, R24, gsb0 ;  /* 0x61e00000101879f0 */ /* 0x000fe20008001818 */
        /* <DEDUP_REMOVED lines=35> */
[----:B------:R-:W-:Y:S02]  /*34a0*/  UIADD3 UR16, UR4, 0x180, URZ ;  /* 0x0000018004107890 */ /* 0x000fe4000fffe03f */
[----:B------:R-:W-:Y:S01]  /*34b0*/  UIADD3 UR18, UR10, 0x180, URZ ;  /* 0x000001800a127890 */ /* 0x000fe2000fffe03f */
[----:B------:R-:W-:Y:S01]  /*34c0*/  UMOV UR17, 0x40000040 ;  /* 0x4000004000117882 */ /* 0x000fe20000000000 */
[----:B------:R-:W-:Y:S01]  /*34d0*/  UMOV UR19, 0x40000040 ;  /* 0x4000004000137882 */ /* 0x000fe20000000000 */
[----:B------:R-:W-:-:S02]  /*34e0*/  WARPGROUP.DEPBAR.LE gsb0, 0x0 ;  /* 0x00008000000079c5 */ /* 0x000fc40000010000 */
[----:B--2---:R-:W-:-:S06]  /*34f0*/  WARPGROUP.ARRIVE ;  /* 0x00000000000079c5 */ /* 0x004fcc0000000000 */
        /* <DEDUP_REMOVED lines=34> */
[----:B-1----:R-:W3:Y:S04]  /*3720*/  LDL.LU.64 R214, [R1+0x168] ;  /* 0x0001680001d67983 */ /* 0x002ee80000300a00 */
[----:B------:R-:W3:Y:S04]  /*3730*/  LDL.LU.64 R212, [R1+0x160] ;  /* 0x0001600001d47983 */ /* 0x000ee80000300a00 */
        /* <DEDUP_REMOVED lines=11> */
[----:B------:R-:W3:Y:S01]  /*37f0*/  LDL.LU.64 R188, [R1+0x100] ;  /* 0x0001000001bc7983 */ /* 0x000ee20000300a00 */
[----:B------:R-:W-:Y:S01]  /*3800*/  UIADD3 UR16, UR4, 0x380, URZ ;  /* 0x0000038004107890 */ /* 0x000fe2000fffe03f */
[----:B------:R-:W-:Y:S01]  /*3810*/  UMOV UR17, 0x40000040 ;  /* 0x4000004000117882 */ /* 0x000fe20000000000 */
[----:B---3--:R-:W-:-:S07]  /*3820*/  WARPGROUP.ARRIVE ;  /* 0x00000000000079c5 */ /* 0x008fce0000000000 */
[----:B------:R-:W-:Y:S01]  /*3830*/  HGMMA.64x128x16.F32.BF16 R152, gdesc[UR16].tnspA.tnspB, R152, gsb0 ;  /* 0x61e00000109879f0 */ /* 0x000fe20008001898 */
[----:B------:R-:W-:Y:S01]  /*3840*/  UIADD3 UR16, UR4, 0x580, URZ ;  /* 0x0000058004107890 */ /* 0x000fe2000fffe03f */
[----:B------:R-:W-:Y:S01]  /*3850*/  UMOV UR17, 0x40000040 ;  /* 0x4000004000117882 */ /* 0x000fe20000000000 */
[----:B------:R-:W-:Y:S02]  /*3860*/  WARPGROUP.DEPBAR.LE gsb0, 0x0 ;  /* 0x00008000000079c5 */ /* 0x000fe40000010000 */
[----:B------:R-:W-:-:S07]  /*3870*/  WARPGROUP.ARRIVE ;  /* 0x00000000000079c5 */ /* 0x000fce0000000000 */
[----:B------:R-:W-:Y:S01]  /*3880*/  HGMMA.64x128x16.F32.BF16 R88, gdesc[UR16].tnspA.tnspB, R88, gsb0 ;  /* 0x61e00000105879f0 */ /* 0x000fe20008001858 */
[----:B------:R-:W-:Y:S01]  /*3890*/  UIADD3 UR16, UR4, 0x780, URZ ;  /* 0x0000078004107890 */ /* 0x000fe2000fffe03f */
[----:B------:R-:W-:Y:S02]  /*38a0*/  UMOV UR17, 0x40000040 ;  /* 0x4000004000117882 */ /* 0x000fe40000000000 */
[----:B------:R-:W-:Y:S01]  /*38b0*/  UMOV UR4, 0x1 ;  /* 0x0000000100047882 */ /* 0x000fe20000000000 */
[----:B------:R-:W-:Y:S02]  /*38c0*/  WARPGROUP.DEPBAR.LE gsb0, 0x0 ;  /* 0x00008000000079c5 */ /* 0x000fe40000010000 */
[----:B------:R-:W-:-:S06]  /*38d0*/  WARPGROUP.ARRIVE ;  /* 0x00000000000079c5 */ /* 0x000fcc0000000000 */
[----:B--2---:R-:W-:Y:S03]  /*38e0*/  HGMMA.64x128x16.F32.BF16 R24, gdesc[UR16].tnspA.tnspB, R24, gsb0 ;  /* 0x61e00000101879f0 */ /* 0x004fe60008001818 */
[----:B------:R-:W-:Y:S02]  /*38f0*/  WARPGROUP.DEPBAR.LE gsb0, 0x0 ;  /* 0x00008000000079c5 */ /* 0x000fe40000010000 */
.L_x_10:
[----:B------:R-:W-:-:S04]  /*3900*/  UISETP.LT.AND UP0, UPT, UR5, 0x1, UPT ;  /* 0x000000010500788c */ /* 0x000fc8000bf01270 */
[----:B------:R-:W-:-:S04]  /*3910*/  USEL UR9, UR5, 0x1, UP0 ;  /* 0x0000000105097887 */ /* 0x000fc80008000000 */
[----:B------:R-:W-:-:S04]  /*3920*/  UIADD3 UR9, -UR9, UR5, URZ ;  /* 0x0000000509097290 */ /* 0x000fc8000fffe13f */
[----:B------:R-:W-:-:S06]  /*3930*/  UISETP.GE.AND UP0, UPT, UR9, 0x1, UPT ;  /* 0x000000010900788c */ /* 0x000fcc000bf06270 */
[----:B------:R-:W-:-:S13]  /*3940*/  PLOP3.LUT P0, PT, PT, PT, UP0, 0x80, 0x0 ;  /* 0x000000000000781c */ /* 0x000fda0003f0f008 */
[----:B------:R-:W-:Y:S05]  /*3950*/  @!P0 BRA `(.L_x_13) ;  /* 0x0000002800948947 */ /* 0x000fea0003800000 */
[----:B------:R-:W-:Y:S01]  /*3960*/  IMAD.MOV.U32 R3, RZ, RZ, RZ ;  /* 0x000000ffff037224 */ /* 0x000fe200078e00ff */
[----:B------:R-:W-:Y:S02]  /*3970*/  ULOP3.LUT UR10, UR6, 0x1, URZ, 0xfc, !UPT ;  /* 0x00000001060a7892 */ /* 0x000fe4000f8efc3f */
[----:B------:R-:W-:Y:S01]  /*3980*/  UISETP.NE.U32.AND UP0, UPT, UR4, URZ, UPT ;  /* 0x0000003f0400728c */ /* 0x000fe2000bf05070 */
[----:B------:R-:W-:Y:S01]  /*3990*/  UMOV UR11, UR9 ;  /* 0x00000009000b7c82 */ /* 0x000fe20008000000 */
[----:B------:R-:W-:-:S09]  /*39a0*/  UMOV UR5, URZ ;  /* 0x0000003f00057c82 */ /* 0x000fd20008000000 */
.L_x_18:
[----:B------:R-:W-:-:S06]  /*39b0*/  UISETP.NE.AND UP1, UPT, UR10, 0x3, UPT ;  /* 0x000000030a00788c */ /* 0x000fcc000bf25270 */
[----:B------:R-:W-:-:S13]  /*39c0*/  PLOP3.LUT P1, PT, PT, PT, UP1, 0x80, 0x0 ;  /* 0x000000000000781c */ /* 0x000fda0003f2f018 */
[----:B------:R-:W-:Y:S05]  /*39d0*/  @!P1 BRA `(.L_x_14) ;  /* 0x0000000000049947 */ /* 0x000fea0003800000 */
[----:B------:R-:W-:Y:S01]  /*39e0*/  BPT.TRAP 0x1 ;  /* 0x000000040000795c */ /* 0x000fe20000300000 */
.L_x_14:
[----:B------:R-:W1:Y:S01]  /*39f0*/  S2UR UR16, SR_CgaCtaId ;  /* 0x00000000001079c3 */ /* 0x000e620000008800 */
[----:B------:R-:W-:Y:S01]  /*3a00*/  UMOV UR12, 0x400 ;  /* 0x00000400000c7882 */ /* 0x000fe20000000000 */
[----:B------:R-:W-:Y:S01]  /*3a10*/  SHF.L.U32 R2, R3, 0x1f, RZ ;  /* 0x0000001f03027819 */ /* 0x000fe200000006ff */
[----:B-1----:R-:W-:-:S04]  /*3a20*/  ULEA UR12, UR16, UR12, 0x18 ;  /* 0x0000000c100c7291 */ /* 0x002fc8000f8ec03f */
[----:B------:R-:W-:-:S12]  /*3a30*/  ULEA UR16, UR4, UR12, 0x3 ;  /* 0x0000000c04107291 */ /* 0x000fd8000f8e183f */
.L_x_15:
[----:B-1----:R-:W-:-:S04]  /*3a40*/  IMAD.U32 R0, RZ, RZ, UR16 ;  /* 0x00000010ff007e24 */ /* 0x002fc8000f8e00ff */
[----:B------:R1:W2:Y:S03]  /*3a50*/  SYNCS.PHASECHK.TRANS64.TRYWAIT P0, [R0+URZ+0x30000], R2 ;  /* 0x03000002000075a7 */ /* 0x0002a6000800017f */
[----:B--2---:R-:W-:Y:S05]  /*3a60*/  @!P0 NANOSLEEP.SYNCS 0x989680 ;  /* 0x009896800000895d */ /* 0x004fea0003900000 */
[----:B------:R-:W2:Y:S02]  /*3a70*/  @!P0 SYNCS.PHASECHK.TRANS64 P0, [R0+URZ+0x30000], R2 ;  /* 0x03000002000085a7 */ /* 0x000ea4000800007f */
[----:B--2---:R-:W-:Y:S05]  /*3a80*/  @!P0 BRA `(.L_x_15) ;  /* 0xfffffffc00ec8947 */ /* 0x004fea000383ffff */
        /* <DEDUP_REMOVED lines=32> */
[----:B--2---:R-:W2:Y:S04]  /*3c90*/  LDL.LU.64 R24, [R1] ;  /* 0x0000000001187983 */ /* 0x004ea80000300a00 */
        /* <DEDUP_REMOVED lines=33> */
[----:B------:R-:W-:-:S02]  /*3eb0*/  UMOV UR23, 0x40000040 ;  /* 0x4000004000177882 */ /* 0x000fc40000000000 */
[----:B------:R-:W-:Y:S01]  /*3ec0*/  USHF.R.U32.HI UR17, URZ, 0x4, UR16 ;  /* 0x000000043f117899 */ /* 0x000fe20008011610 */
[----:B------:R3:W-:Y:S01]  /*3ed0*/  STL [R1+0x170], R3 ;  /* 0x0001700301007387 */ /* 0x0007e20000100800 */
[----:B------:R-:W-:Y:S02]  /*3ee0*/  USHF.R.U32.HI UR16, URZ, 0x4, UR12 ;  /* 0x000000043f107899 */ /* 0x000fe4000801160c */
[----:B------:R-:W-:Y:S02]  /*3ef0*/  ULOP3.LUT UR17, UR17, 0x3fff, URZ, 0xc0, !UPT ;  /* 0x00003fff11117892 */ /* 0x000fe4000f8ec03f */
[----:B------:R-:W-:Y:S02]  /*3f00*/  ULOP3.LUT UR16, UR16, 0x3fff, URZ, 0xc0, !UPT ;  /* 0x00003fff10107892 */ /* 0x000fe4000f8ec03f */
[----:B------:R-:W-:Y:S02]  /*3f10*/  ULOP3.LUT UR17, UR17, 0x2000000, URZ, 0xfc, !UPT ;  /* 0x0200000011117892 */ /* 0x000fe4000f8efc3f */
[----:B------:R-:W-:-:S02]  /*3f20*/  ULEA UR18, UR4, UR16, 0xb ;  /* 0x0000001004127291 */ /* 0x000fc4000f8e583f */
[----:B------:R-:W-:-:S05]  /*3f30*/  ULEA UR16, UR4, UR17, 0xa ;  /* 0x0000001104107291 */ /* 0x000fca000f8e503f */
[----:B------:R-:W-:Y:S02]  /*3f40*/  UMOV UR20, UR18 ;  /* 0x0000001200147c82 */ /* 0x000fe40008000000 */
[----:B------:R-:W-:Y:S01]  /*3f50*/  UMOV UR22, UR16 ;  /* 0x0000001000167c82 */ /* 0x000fe20008000000 */
[----:B--2---:R-:W-:-:S06]  /*3f60*/  WARPGROUP.ARRIVE ;  /* 0x00000000000079c5 */ /* 0x004fcc0000000000 */
[----:B------:R-:W-:Y:S01]  /*3f70*/  HGMMA.64x128x16.F32.BF16 R24, gdesc[UR20].tnspA.tnspB, R24, UP0, gsb0 ;  /* 0x61e00000141879f0 */ /* 0x000fe2000b801818 */
[----:B------:R-:W-:Y:S01]  /*3f80*/  UIADD3 UR20, UR18, 0x200, URZ ;  /* 0x0000020012147890 */ /* 0x000fe2000fffe03f */
[----:B------:R-:W-:Y:S01]  /*3f90*/  UMOV UR21, 0x40000040 ;  /* 0x4000004000157882 */ /* 0x000fe20000000000 */
[----:B------:R-:W-:Y:S02]  /*3fa0*/  WARPGROUP.DEPBAR.LE gsb0, 0x0 ;  /* 0x00008000000079c5 */ /* 0x000fe40000010000 */
[----:B------:R-:W-:Y:S01]  /*3fb0*/  STL.64 [R1], R24 ;  /* 0x0000001801007387 */ /* 0x000fe20000100a00 */
[----:B-1----:R-:W-:Y:S01]  /*3fc0*/  IMAD.MOV.U32 R2, RZ, RZ, R86 ;  /* 0x000000ffff027224 */ /* 0x002fe200078e0056 */
[----:B------:R-:W-:Y:S01]  /*3fd0*/  WARPGROUP.ARRIVE ;  /* 0x00000000000079c5 */ /* 0x000fe20000000000 */
[----:B------:R-:W-:Y:S01]  /*3fe0*/  IMAD.MOV.U32 R0, RZ, RZ, R87 ;  /* 0x000000ffff007224 */ /* 0x000fe200078e0057 */
[----:B------:R1:W-:Y:S01]  /*3ff0*/  STL.64 [R1+0x8], R26 ;  /* 0x0000081a01007387 */ /* 0x0003e20000100a00 */
[----:B------:R-:W-:Y:S01]  /*4000*/  IMAD.MOV.U32 R4, RZ, RZ, R84 ;  /* 0x000000ffff047224 */ /* 0x000fe200078e0054 */
[----:B------:R-:W-:Y:S01]  /*4010*/  MOV R233, R47 ;  /* 0x0000002f00e97202 */ /* 0x000fe20000000f00 */
[----:B---3--:R-:W-:Y:S01]  /*4020*/  IMAD.MOV.U32 R3, RZ, RZ, R85 ;  /* 0x000000ffff037224 */ /* 0x008fe200078e0055 */
[----:B------:R-:W2:Y:S01]  /*4030*/  LDL.LU.64 R86, [R1+0x3e0] ;  /* 0x0003e00001567983 */ /* 0x000ea20000300a00 */
[----:B------:R-:W-:Y:S01]  /*4040*/  IMAD.MOV.U32 R6, RZ, RZ, R82 ;  /* 0x000000ffff067224 */ /* 0x000fe200078e0052 */
[----:B------:R-:W-:Y:S01]  /*4050*/  HGMMA.64x128x16.F32.BF16 R152, gdesc[UR20].tnspA.tnspB, R152, UP0, gsb0 ;  /* 0x61e00000149879f0 */ /* 0x000fe2000b801898 */
        /* <DEDUP_REMOVED lines=80> */
[----:B------:R-:W-:-:S03]  /*4560*/  IMAD.MOV.U32 R251, RZ, RZ, R29 ;  /* 0x000000fffffb7224 */ /* 0x000fc600078e001d */
[----:B------:R-:W2:Y:S04]  /*4570*/  LDL.LU.64 R30, [R1+0x300] ;  /* 0x00030000011e7983 */ /* 0x000ea80000300a00 */
[----:B------:R-:W2:Y:S04]  /*4580*/  LDL.LU.64 R28, [R1+0x2f8] ;  /* 0x0002f800011c7983 */ /* 0x000ea80000300a00 */
[----:B-1----:R-:W2:Y:S04]  /*4590*/  LDL.LU.64 R26, [R1+0x2f0] ;  /* 0x0002f000011a7983 */ /* 0x002ea80000300a00 */
[----:B------:R-:W2:Y:S01]  /*45a0*/  LDL.LU.64 R24, [R1+0x2e8] ;  /* 0x0002e80001187983 */ /* 0x000ea20000300a00 */
[----:B------:R-:W-:-:S03]  /*45b0*/  WARPGROUP.DEPBAR.LE gsb0, 0x0 ;  /* 0x00008000000079c5 */ /* 0x000fc60000010000 */
        /* <DEDUP_REMOVED lines=14> */
[----:B-1----:R-:W3:Y:S04]  /*46a0*/  LDL.LU R188, [R1] ;  /* 0x0000000001bc7983 */ /* 0x002ee80000300800 */
[----:B------:R-:W3:Y:S04]  /*46b0*/  LDL.LU R189, [R1+0x4] ;  /* 0x0000040001bd7983 */ /* 0x000ee80000300800 */
[----:B------:R-:W3:Y:S04]  /*46c0*/  LDL.LU R190, [R1+0x8] ;  /* 0x0000080001be7983 */ /* 0x000ee80000300800 */
[----:B------:R-:W3:Y:S01]  /*46d0*/  LDL.LU R191, [R1+0xc] ;  /* 0x00000c0001bf7983 */ /* 0x000ee20000300800 */
[----:B------:R-:W-:Y:S01]  /*46e0*/  UIADD3 UR20, UR18, 0x400, URZ ;  /* 0x0000040012147890 */ /* 0x000fe2000fffe03f */
[----:B------:R-:W-:Y:S01]  /*46f0*/  WARPGROUP.ARRIVE ;  /* 0x00000000000079c5 */ /* 0x000fe20000000000 */
[----:B------:R-:W-:-:S07]  /*4700*/  UMOV UR21, 0x40000040 ;  /* 0x4000004000157882 */ /* 0x000fce0000000000 */
[----:B------:R-:W-:Y:S01]  /*4710*/  HGMMA.64x128x16.F32.BF16 R88, gdesc[UR20].tnspA.tnspB, R88, UP0, gsb0 ;  /* 0x61e00000145879f0 */ /* 0x000fe2000b801858 */
        /* <DEDUP_REMOVED lines=15> */
[----:B--2---:R-:W-:-:S06]  /*4810*/  WARPGROUP.ARRIVE ;  /* 0x00000000000079c5 */ /* 0x004fcc0000000000 */
[----:B------:R-:W-:Y:S01]  /*4820*/  HGMMA.64x128x16.F32.BF16 R24, gdesc[UR20].tnspA.tnspB, R24, UP0, gsb0 ;  /* 0x61e00000141879f0 */ /* 0x000fe2000b801818 */
        /* <DEDUP_REMOVED lines=40> */
[----:B---3--:R-:W-:-:S06]  /*4ab0*/  WARPGROUP.ARRIVE ;  /* 0x00000000000079c5 */ /* 0x008fcc0000000000 */
        /* <DEDUP_REMOVED lines=135> */
[----:B------:R-:W-:Y:S02]  /*5330*/  IMAD.MOV.U32 R2, RZ, RZ, R214 ;  /* 0x000000ffff027224 */ /* 0x000fe400078e00d6 */
        /* <DEDUP_REMOVED lines=59> */
[----:B------:R-:W-:Y:S01]  /*56f0*/  IMAD.MOV.U32 R235, RZ, RZ, R174 ;  /* 0x000000ffffeb7224 */ /* 0x000fe200078e00ae */
[----:B------:R-:W-:Y:S01]  /*5700*/  MOV R237, R172 ;  /* 0x000000ac00ed7202 */ /* 0x000fe20000000f00 */
        /* <DEDUP_REMOVED lines=99> */
[----:B------:R-:W-:Y:S01]  /*5d40*/  UIADD3 UR20, UR18, 0x180, URZ ;  /* 0x0000018012147890 */ /* 0x000fe2000fffe03f */
[----:B------:R-:W-:Y:S01]  /*5d50*/  IMAD.MOV.U32 R230, RZ, RZ, R23 ;  /* 0x000000ffffe67224 */ /* 0x000fe200078e0017 */
[----:B------:R-:W-:Y:S01]  /*5d60*/  UIADD3 UR22, UR16, 0x180, URZ ;  /* 0x0000018010167890 */ /* 0x000fe2000fffe03f */
[----:B------:R-:W-:Y:S01]  /*5d70*/  IMAD.MOV.U32 R231, RZ, RZ, R22 ;  /* 0x000000ffffe77224 */ /* 0x000fe200078e0016 */
[----:B------:R-:W-:Y:S01]  /*5d80*/  UMOV UR21, 0x40000040 ;  /* 0x4000004000157882 */ /* 0x000fe20000000000 */
[----:B------:R-:W-:Y:S01]  /*5d90*/  IMAD.MOV.U32 R232, RZ, RZ, R21 ;  /* 0x000000ffffe87224 */ /* 0x000fe200078e0015 */
[----:B------:R-:W-:Y:S01]  /*5da0*/  UMOV UR23, 0x40000040 ;  /* 0x4000004000177882 */ /* 0x000fe20000000000 */
[----:B------:R-:W-:Y:S01]  /*5db0*/  IMAD.MOV.U32 R233, RZ, RZ, R20 ;  /* 0x000000ffffe97224 */ /* 0x000fe200078e0014 */
[----:B------:R1:W5:Y:S01]  /*5dc0*/  LDL.LU R3, [R1+0x170] ;  /* 0x0001700001037983 */ /* 0x0003620000300800 */
[----:B------:R-:W-:-:S02]  /*5dd0*/  IMAD.MOV.U32 R234, RZ, RZ, R19 ;  /* 0x000000ffffea7224 */ /* 0x000fc400078e0013 */
[----:B------:R-:W-:Y:S02]  /*5de0*/  IMAD.MOV.U32 R235, RZ, RZ, R18 ;  /* 0x000000ffffeb7224 */ /* 0x000fe400078e0012 */
[----:B------:R-:W-:Y:S02]  /*5df0*/  IMAD.MOV.U32 R236, RZ, RZ, R17 ;  /* 0x000000ffffec7224 */ /* 0x000fe400078e0011 */
[----:B------:R-:W-:Y:S02]  /*5e00*/  IMAD.MOV.U32 R237, RZ, RZ, R16 ;  /* 0x000000ffffed7224 */ /* 0x000fe400078e0010 */
[----:B------:R-:W-:Y:S02]  /*5e10*/  IMAD.MOV.U32 R238, RZ, RZ, R15 ;  /* 0x000000ffffee7224 */ /* 0x000fe400078e000f */
[----:B------:R-:W-:Y:S01]  /*5e20*/  IMAD.MOV.U32 R239, RZ, RZ, R14 ;  /* 0x000000ffffef7224 */ /* 0x000fe200078e000e */
[----:B------:R-:W-:-:S05]  /*5e30*/  WARPGROUP.DEPBAR.LE gsb0, 0x0 ;  /* 0x00008000000079c5 */ /* 0x000fca0000010000 */
        /* <DEDUP_REMOVED lines=35> */
[----:B--2---:R-:W2:Y:S04]  /*6070*/  LDL.LU.64 R214, [R1+0x168] ;  /* 0x0001680001d67983 */ /* 0x004ea80000300a00 */
        /* <DEDUP_REMOVED lines=20> */
[----:B------:R-:W-:-:S07]  /*61c0*/  WARPGROUP.ARRIVE ;  /* 0x00000000000079c5 */ /* 0x000fce0000000000 */
[----:B------:R-:W-:Y:S01]  /*61d0*/  HGMMA.64x128x16.F32.BF16 R88, gdesc[UR20].tnspA.tnspB, R88, gsb0 ;  /* 0x61e00000145879f0 */ /* 0x000fe20008001858 */
[----:B------:R-:W-:Y:S01]  /*61e0*/  UIADD3 UR20, UR18, 0x780, URZ ;  /* 0x0000078012147890 */ /* 0x000fe2000fffe03f */
[----:B------:R-:W-:Y:S01]  /*61f0*/  UMOV UR21, 0x40000040 ;  /* 0x4000004000157882 */ /* 0x000fe20000000000 */
[----:B------:R-:W-:Y:S02]  /*6200*/  WARPGROUP.DEPBAR.LE gsb0, 0x0 ;  /* 0x00008000000079c5 */ /* 0x000fe40000010000 */
[----:B------:R-:W-:-:S07]  /*6210*/  WARPGROUP.ARRIVE ;  /* 0x00000000000079c5 */ /* 0x000fce0000000000 */
[----:B------:R-:W-:Y:S03]  /*6220*/  HGMMA.64x128x16.F32.BF16 R24, gdesc[UR20].tnspA.tnspB, R24, gsb0 ;  /* 0x61e00000141879f0 */ /* 0x000fe60008001818 */
[----:B------:R-:W-:Y:S02]  /*6230*/  WARPGROUP.DEPBAR.LE gsb0, 0x0 ;  /* 0x00008000000079c5 */ /* 0x000fe40000010000 */
[----:B-1----:R-:W-:Y:S05]  /*6240*/  @!P1 BRA `(.L_x_16) ;  /* 0x0000000000049947 */ /* 0x002fea0003800000 */
[----:B------:R-:W-:Y:S01]  /*6250*/  BPT.TRAP 0x1 ;  /* 0x000000040000795c */ /* 0x000fe20000300000 */
.L_x_16:
[----:B------:R-:W-:Y:S02]  /*6260*/  UISETP.GT.U32.AND UP0, UPT, UR6, 0x1, UPT ;  /* 0x000000010600788c */ /* 0x000fe4000bf04070 */
[----:B------:R-:W-:-:S04]  /*6270*/  ULEA UR12, UR5, UR12, 0x3 ;  /* 0x0000000c050c7291 */ /* 0x000fc8000f8e183f */
[----:B------:R-:W-:Y:S01]  /*6280*/  UIADD3 UR12, UR12, 0x30020, URZ ;  /* 0x000300200c0c7890 */ /* 0x000fe2000fffe03f */
[----:B------:R-:W-:-:S03]  /*6290*/  PLOP3.LUT P0, PT, PT, PT, UP0, 0x80, 0x0 ;  /* 0x000000000000781c */ /* 0x000fc60003f0f008 */
[----:B------:R-:W-:-:S09]  /*62a0*/  UPRMT UR12, URZ, 0x654, UR12 ;  /* 0x000006543f0c7896 */ /* 0x000fd2000800000c */
[----:B------:R-:W-:Y:S01]  /*62b0*/  SYNCS.ARRIVE.TRANS64.RED.A1T0 RZ, [UR12], RZ ;  /* 0x000000ffffff79a7 */ /* 0x000fe2000810040c */
[----:B------:R-:W-:Y:S05]  /*62c0*/  @P0 BRA `(.L_x_17) ;  /* 0x0000000000040947 */ /* 0x000fea0003800000 */
[----:B------:R-:W-:Y:S01]  /*62d0*/  BPT.TRAP 0x1 ;  /* 0x000000040000795c */ /* 0x000fe20000300000 */
.L_x_17:
[----:B------:R-:W-:Y:S02]  /*62e0*/  UISETP.GT.AND UP2, UPT, UR11, 0x1, UPT ;  /* 0x000000010b00788c */ /* 0x000fe4000bf44270 */
[----:B------:R-:W-:Y:S02]  /*62f0*/  UIADD3 UR4, UR4, 0x1, URZ ;  /* 0x0000000104047890 */ /* 0x000fe4000fffe03f */
[----:B------:R-:W-:Y:S02]  /*6300*/  UIADD3 UR5, UR5, 0x1, URZ ;  /* 0x0000000105057890 */ /* 0x000fe4000fffe03f */
[----:B------:R-:W-:Y:S01]  /*6310*/  PLOP3.LUT P0, PT, PT, PT, UP2, 0x80, 0x0 ;  /* 0x000000000000781c */ /* 0x000fe20003f0f028 */
[----:B------:R-:W-:Y:S02]  /*6320*/  UISETP.NE.AND UP0, UPT, UR4, 0x4, UPT ;  /* 0x000000040400788c */ /* 0x000fe4000bf05270 */
[----:B------:R-:W-:Y:S02]  /*6330*/  UISETP.NE.AND UP1, UPT, UR5, 0x4, UPT ;  /* 0x000000040500788c */ /* 0x000fe4000bf25270 */
[----:B------:R-:W-:-:S02]  /*6340*/  USEL UR12, URZ, 0x1, UP0 ;  /* 0x000000013f0c7887 */ /* 0x000fc40008000000 */
[----:B------:R-:W-:Y:S02]  /*6350*/  USEL UR4, UR4, URZ, UP0 ;  /* 0x0000003f04047287 */ /* 0x000fe40008000000 */
[----:B------:R-:W-:Y:S02]  /*6360*/  UIADD3 UR11, UR11, -0x1, URZ ;  /* 0xffffffff0b0b7890 */ /* 0x000fe4000fffe03f */
[----:B------:R-:W-:Y:S01]  /*6370*/  USEL UR5, UR5, URZ, UP1 ;  /* 0x0000003f05057287 */ /* 0x000fe20008800000 */
[----:B-----5:R-:W-:Y:S01]  /*6380*/  LOP3.LUT R3, R3, UR12, RZ, 0x3c, !PT ;  /* 0x0000000c03037c12 */ /* 0x020fe2000f8e3cff */
[----:B------:R-:W-:Y:S01]  /*6390*/  UPLOP3.LUT UP0, UPT, UPT, UPT, UPT, 0x80, 0x0 ;  /* 0x000000000000789c */ /* 0x000fe20003f0f070 */
[----:B------:R-:W-:Y:S10]  /*63a0*/  @P0 BRA `(.L_x_18) ;  /* 0xffffffd400800947 */ /* 0x000ff4000383ffff */
.L_x_13:
[----:B------:R-:W1:Y:S02]  /*63b0*/  LDC R0, c[0x0][0x290] ;  /* 0x0000a400ff007b82 */ /* 0x000e640000000800 */
[----:B-1----:R-:W-:-:S13]  /*63c0*/  ISETP.GE.AND P0, PT, R0, 0x1, PT ;  /* 0x000000010000780c */ /* 0x002fda0003f06270 */
[----:B------:R-:W-:Y:S05]  /*63d0*/  @!P0 BRA `(.L_x_19) ;  /* 0x0000000000448947 */ /* 0x000fea0003800000 */
[----:B------:R-:W-:-:S04]  /*63e0*/  ULOP3.LUT UR4, UR6, 0x1, URZ, 0xfc, !UPT ;  /* 0x0000000106047892 */ /* 0x000fc8000f8efc3f */
[----:B------:R-:W-:-:S06]  /*63f0*/  UISETP.NE.AND UP0, UPT, UR4, 0x3, UPT ;  /* 0x000000030400788c */ /* 0x000fcc000bf05270 */
[----:B------:R-:W-:-:S13]  /*6400*/  PLOP3.LUT P0, PT, PT, PT, UP0, 0x80, 0x0 ;  /* 0x000000000000781c */ /* 0x000fda0003f0f008 */
[----:B------:R-:W-:Y:S05]  /*6410*/  @!P0 BRA `(.L_x_20) ;  /* 0x0000000000048947 */ /* 0x000fea0003800000 */
[----:B------:R-:W-:Y:S01]  /*6420*/  BPT.TRAP 0x1 ;  /* 0x000000040000795c */ /* 0x000fe20000300000 */
.L_x_20:
[----:B------:R-:W1:Y:S01]  /*6430*/  S2UR UR10, SR_CgaCtaId ;  /* 0x00000000000a79c3 */ /* 0x000e620000008800 */
[----:B------:R-:W-:Y:S01]  /*6440*/  USHF.L.U32 UR4, UR9, 0x3, URZ ;  /* 0x0000000309047899 */ /* 0x000fe2000800063f */
[----:B------:R-:W-:Y:S01]  /*6450*/  UMOV UR5, 0x400 ;  /* 0x0000040000057882 */ /* 0x000fe20000000000 */
[----:B------:R-:W-:Y:S02]  /*6460*/  UISETP.GT.U32.AND UP0, UPT, UR6, 0x1, UPT ;  /* 0x000000010600788c */ /* 0x000fe4000bf04070 */
[----:B------:R-:W-:-:S04]  /*6470*/  ULOP3.LUT UR4, UR4, 0x18, URZ, 0xc0, !UPT ;  /* 0x0000001804047892 */ /* 0x000fc8000f8ec03f */
[----:B------:R-:W-:Y:S01]  /*6480*/  PLOP3.LUT P0, PT, PT, PT, UP0, 0x80, 0x0 ;  /* 0x000000000000781c */ /* 0x000fe20003f0f008 */
[----:B-1----:R-:W-:-:S04]  /*6490*/  ULEA UR5, UR10, UR5, 0x18 ;  /* 0x000000050a057291 */ /* 0x002fc8000f8ec03f */
[----:B------:R-:W-:-:S04]  /*64a0*/  UIADD3 UR4, UR5, 0x30020, UR4 ;  /* 0x0003002005047890 */ /* 0x000fc8000fffe004 */
[----:B------:R-:W-:-:S09]  /*64b0*/  UPRMT UR4, URZ, 0x654, UR4 ;  /* 0x000006543f047896 */ /* 0x000fd20008000004 */
[----:B------:R-:W-:Y:S01]  /*64c0*/  SYNCS.ARRIVE.TRANS64.RED.A1T0 RZ, [UR4], RZ ;  /* 0x000000ffffff79a7 */ /* 0x000fe20008100404 */
[----:B------:R-:W-:Y:S05]  /*64d0*/  @P0 BRA `(.L_x_19) ;  /* 0x0000000000040947 */ /* 0x000fea0003800000 */
[----:B------:R-:W-:Y:S01]  /*64e0*/  BPT.TRAP 0x1 ;  /* 0x000000040000795c */ /* 0x000fe20000300000 */
.L_x_19:
[----:B------:R-:W1:Y:S01]  /*64f0*/  S2R R2, SR_TID.X ;  /* 0x0000000000027919 */ /* 0x000e620000002100 */
[----:B------:R-:W-:Y:S01]  /*6500*/  USHF.L.U32 UR17, UR14, 0x7, URZ ;  /* 0x000000070e117899 */ /* 0x000fe2000800063f */
[----:B------:R-:W-:Y:S01]  /*6510*/  ULDC.64 UR18, c[0x0][0x5d0] ;  /* 0x0001740000127ab9 */ /* 0x000fe20000000a00 */
[----:B------:R-:W2:Y:S02]  /*6520*/  S2R R7, SR_CTAID.X ;  /* 0x0000000000077919 */ /* 0x000ea40000002500 */
[----:B------:R-:W-:Y:S02]  /*6530*/  USHF.R.S32.HI UR20, URZ, 0x1f, UR17 ;  /* 0x0000001f3f147899 */ /* 0x000fe40008011411 */
[----:B------:R-:W-:Y:S01]  /*6540*/  USHF.R.S32.HI UR16, URZ, 0x1f, UR7 ;  /* 0x0000001f3f107899 */ /* 0x000fe20008011407 */
[----:B------:R-:W-:Y:S01]  /*6550*/  ULDC.64 UR4, c[0x0][0x5e0] ;  /* 0x0001780000047ab9 */ /* 0x000fe20000000a00 */
[----:B------:R-:W-:Y:S01]  /*6560*/  USHF.R.S32.HI UR12, URZ, 0x1f, UR15 ;  /* 0x0000001f3f0c7899 */ /* 0x000fe2000801140f */
[----:B-1----:R-:W-:-:S04]  /*6570*/  SHF.R.S32.HI R0, RZ, 0x1f, R2 ;  /* 0x0000001fff007819 */ /* 0x002fc80000011402 */
[----:B------:R-:W-:-:S04]  /*6580*/  LEA.HI R0, R0, R2, RZ, 0x7 ;  /* 0x0000000200007211 */ /* 0x000fc800078f38ff */
[----:B------:R-:W-:-:S05]  /*6590*/  LOP3.LUT R0, R0, 0xffffff80, RZ, 0xc0, !PT ;  /* 0xffffff8000007812 */ /* 0x000fca00078ec0ff */
[----:B------:R-:W-:-:S05]  /*65a0*/  IMAD.IADD R0, R2, 0x1, -R0 ;  /* 0x0000000102007824 */ /* 0x000fca00078e0a00 */
[----:B------:R-:W-:-:S04]  /*65b0*/  SHF.R.S32.HI R6, RZ, 0x1f, R0 ;  /* 0x0000001fff067819 */ /* 0x000fc80000011400 */
[CC--:B------:R-:W-:Y:S02]  /*65c0*/  LEA.HI R2, R6.reuse, R0.reuse, RZ, 0x2 ;  /* 0x0000000006027211 */ /* 0x0c0fe400078f10ff */
[----:B------:R-:W-:Y:S02]  /*65d0*/  LEA.HI R6, R6, R0, RZ, 0x5 ;  /* 0x0000000006067211 */ /* 0x000fe400078f28ff */
[--C-:B------:R-:W-:Y:S02]  /*65e0*/  SHF.R.S32.HI R3, RZ, 0x2, R2.reuse ;  /* 0x00000002ff037819 */ /* 0x100fe40000011402 */
[----:B------:R-:W-:Y:S02]  /*65f0*/  SHF.R.S32.HI R4, RZ, 0x1f, R2 ;  /* 0x0000001fff047819 */ /* 0x000fe40000011402 */
[----:B------:R-:W-:Y:S02]  /*6600*/  LOP3.LUT R12, R2, 0xfffffffc, RZ, 0xc0, !PT ;  /* 0xfffffffc020c7812 */ /* 0x000fe400078ec0ff */
[----:B------:R-:W-:-:S03]  /*6610*/  LEA.HI R4, R4, R3, RZ, 0x3 ;  /* 0x0000000304047211 */ /* 0x000fc600078f18ff */
[----:B------:R-:W-:Y:S01]  /*6620*/  IMAD.IADD R12, R0, 0x1, -R12 ;  /* 0x00000001000c7824 */ /* 0x000fe200078e0a0c */
[----:B------:R-:W-:Y:S02]  /*6630*/  LOP3.LUT R2, R4, 0xfffffff8, RZ, 0xc0, !PT ;  /* 0xfffffff804027812 */ /* 0x000fe400078ec0ff */
[----:B------:R-:W1:Y:S01]  /*6640*/  LDC.64 R4, c[0x0][0x280] ;  /* 0x0000a000ff047b82 */ /* 0x000e620000000a00 */
[----:B------:R-:W-:Y:S02]  /*6650*/  SHF.R.S32.HI R0, RZ, 0x5, R6 ;  /* 0x00000005ff007819 */ /* 0x000fe40000011406 */
[----:B------:R-:W-:-:S05]  /*6660*/  IMAD.IADD R2, R3, 0x1, -R2 ;  /* 0x0000000103027824 */ /* 0x000fca00078e0a02 */
[----:B------:R-:W-:-:S03]  /*6670*/  SHF.R.S32.HI R3, RZ, 0x1f, R2 ;  /* 0x0000001fff037819 */ /* 0x000fc60000011402 */
[----:B------:R-:W-:-:S04]  /*6680*/  IMAD.WIDE R14, R0, 0x10, R2 ;  /* 0x00000010000e7825 */ /* 0x000fc800078e0202 */
[C---:B--2---:R-:W-:Y:S02]  /*6690*/  IMAD.SHL.U32 R3, R7.reuse, 0x100, RZ ;  /* 0x0000010007037824 */ /* 0x044fe400078e00ff */
[----:B------:R-:W-:-:S04]  /*66a0*/  IMAD.WIDE R14, R7, 0x100, R14 ;  /* 0x00000100070e7825 */ /* 0x000fc800078e020e */
[----:B------:R-:W-:Y:S01]  /*66b0*/  IMAD R0, R0, -0x10, -R3 ;  /* 0xfffffff000007824 */ /* 0x000fe200078e0a03 */
[----:B-1----:R-:W-:Y:S01]  /*66c0*/  ISETP.LE.AND P0, PT, R5, UR17, PT ;  /* 0x0000001105007c0c */ /* 0x002fe2000bf03270 */
[C---:B------:R-:W-:Y:S02]  /*66d0*/  IMAD R5, R12.reuse, -0x2, R5 ;  /* 0xfffffffe0c057824 */ /* 0x040fe400078e0205 */
[----:B------:R-:W-:Y:S01]  /*66e0*/  IMAD.SHL.U32 R12, R12, 0x2, RZ ;  /* 0x000000020c0c7824 */ /* 0x000fe200078e00ff */
[-C--:B------:R-:W-:Y:S02]  /*66f0*/  ISETP.GE.OR P0, PT, R3, R4.reuse, P0 ;  /* 0x000000040300720c */ /* 0x080fe40000706670 */
[----:B------:R-:W-:Y:S01]  /*6700*/  IADD3 R0, R0, R4, -R2 ;  /* 0x0000000400007210 */ /* 0x000fe20007ffe802 */
[----:B------:R-:W-:Y:S01]  /*6710*/  IMAD R4, R15, UR18, RZ ;  /* 0x000000120f047c24 */ /* 0x000fe2000f8e02ff */
[----:B------:R-:W-:-:S03]  /*6720*/  SHF.R.S32.HI R13, RZ, 0x1f, R12 ;  /* 0x0000001fff0d7819 */ /* 0x000fc6000001140c */
[C---:B------:R-:W-:Y:S02]  /*6730*/  IMAD R4, R14.reuse, UR19, R4 ;  /* 0x000000130e047c24 */ /* 0x040fe4000f8e0204 */
[----:B------:R-:W-:-:S03]  /*6740*/  IMAD.WIDE.U32 R2, R14, UR18, R12 ;  /* 0x000000120e027c25 */ /* 0x000fc6000f8e000c */
[----:B------:R-:W-:-:S04]  /*6750*/  IADD3 R2, P1, R2, UR17, RZ ;  /* 0x0000001102027c10 */ /* 0x000fc8000ff3e0ff */
[----:B------:R-:W-:Y:S01]  /*6760*/  IADD3.X R3, R3, UR20, R4, P1, !PT ;  /* 0x0000001403037c10 */ /* 0x000fe20008ffe404 */
[----:B------:R-:W-:Y:S01]  /*6770*/  IMAD.U32 R4, RZ, RZ, UR4 ;  /* 0x00000004ff047e24 */ /* 0x000fe2000f8e00ff */
[----:B------:R-:W-:-:S03]  /*6780*/  UIMAD UR4, UR16, UR4, URZ ;  /* 0x00000004100472a4 */ /* 0x000fc6000f8e023f */
[----:B------:R-:W-:Y:S01]  /*6790*/  IMAD.WIDE.U32 R2, R4, UR7, R2 ;  /* 0x0000000704027c25 */ /* 0x000fe2000f8e0002 */
[----:B------:R-:W-:-:S03]  /*67a0*/  UIMAD UR4, UR7, UR5, UR4 ;  /* 0x00000005070472a4 */ /* 0x000fc6000f8e0204 */
[----:B------:R-:W-:-:S03]  /*67b0*/  IMAD.MOV.U32 R6, RZ, RZ, R2 ;  /* 0x000000ffff067224 */ /* 0x000fc600078e0002 */
[----:B------:R-:W-:Y:S01]  /*67c0*/  VIADD R7, R3, UR4 ;  /* 0x0000000403077c36 */ /* 0x000fe20008000000 */
[----:B------:R-:W-:Y:S02]  /*67d0*/  ULDC.64 UR4, c[0x0][0x5d8] ;  /* 0x0001760000047ab9 */ /* 0x000fe40000000a00 */
[----:B------:R-:W-:-:S04]  /*67e0*/  IMAD.U32 R2, RZ, RZ, UR4 ;  /* 0x00000004ff027e24 */ /* 0x000fc8000f8e00ff */
[----:B------:R-:W-:Y:S01]  /*67f0*/  IMAD.WIDE.U32 R6, R2, UR15, R6 ;  /* 0x0000000f02067c25 */ /* 0x000fe2000f8e0006 */
[----:B------:R-:W-:Y:S06]  /*6800*/  @P0 EXIT ;  /* 0x000000000000094d */ /* 0x000fec0003800000 */
[----:B------:R-:W-:Y:S01]  /*6810*/  ULDC.64 UR10, c[0x0][0x288] ;  /* 0x0000a200000a7ab9 */ /* 0x000fe20000000a00 */
[----:B------:R-:W-:Y:S02]  /*6820*/  UIMAD UR4, UR12, UR4, URZ ;  /* 0x000000040c0472a4 */ /* 0x000fe4000f8e023f */
[----:B------:R-:W-:Y:S02]  /*6830*/  UISETP.GE.AND UP0, UPT, UR15, UR10, UPT ;  /* 0x0000000a0f00728c */ /* 0x000fe4000bf06270 */
[----:B------:R-:W-:Y:S02]  /*6840*/  UIMAD UR5, UR15, UR5, UR4 ;  /* 0x000000050f0572a4 */ /* 0x000fe4000f8e0204 */
[----:B------:R-:W-:-:S03]  /*6850*/  UISETP.GE.OR UP0, UPT, UR7, UR11, UP0 ;  /* 0x0000000b0700728c */ /* 0x000fc60008706670 */
[----:B------:R-:W-:Y:S02]  /*6860*/  ULDC.64 UR10, c[0x0][0x5b8] ;  /* 0x00016e00000a7ab9 */ /* 0x000fe40000000a00 */
[----:B------:R-:W-:Y:S01]  /*6870*/  UIMAD UR4, UR12, UR10, URZ ;  /* 0x0000000a0c0472a4 */ /* 0x000fe2000f8e023f */
[----:B------:R-:W-:-:S13]  /*6880*/  PLOP3.LUT P0, PT, PT, PT, UP0, 0x80, 0x0 ;  /* 0x000000000000781c */ /* 0x000fda0003f0f008 */
[----:B------:R-:W-:Y:S05]  /*6890*/  @P0 EXIT ;  /* 0x000000000000094d */ /* 0x000fea0003800000 */
[----:B------:R-:W-:Y:S01]  /*68a0*/  FSETP.NEU.AND P1, PT, RZ, UR8, PT ;  /* 0x00000008ff007c0b */ /* 0x000fe2000bf2d000 */
[----:B------:R-:W-:Y:S01]  /*68b0*/  VIADD R3, R5, -UR17 ;  /* 0x8000001105037c36 */ /* 0x000fe20008000000 */
[----:B------:R-:W-:Y:S01]  /*68c0*/  UIMAD UR4, UR15, UR11, UR4 ;  /* 0x0000000b0f0472a4 */ /* 0x000fe2000f8e0204 */
[----:B------:R-:W-:Y:S01]  /*68d0*/  VIADD R2, R7, UR5 ;  /* 0x0000000507027c36 */ /* 0x000fe20008000000 */
[----:B------:R-:W-:Y:S02]  /*68e0*/  USHF.L.U64.HI UR9, UR18, 0x3, UR19 ;  /* 0x0000000312097899 */ /* 0x000fe40008010213 */
[----:B------:R-:W-:Y:S01]  /*68f0*/  ISETP.GT.AND P5, PT, R3, RZ, PT ;  /* 0x000000ff0300720c */ /* 0x000fe20003fa4270 */
[----:B------:R-:W-:Y:S02]  /*6900*/  USHF.L.U32 UR6, UR18, 0x3, URZ ;  /* 0x0000000312067899 */ /* 0x000fe4000800063f */
[----:B------:R-:W-:Y:S01]  /*6910*/  USHF.L.U64.HI UR21, UR18, 0x6, UR19 ;  /* 0x0000000612157899 */ /* 0x000fe20008010213 */
[----:B------:R-:W-:Y:S01]  /*6920*/  ISETP.GT.AND P0, PT, R0, RZ, P5 ;  /* 0x000000ff0000720c */ /* 0x000fe20002f04270 */
[----:B------:R-:W-:-:S02]  /*6930*/  USHF.L.U32 UR14, UR18, 0x6, URZ ;  /* 0x00000006120e7899 */ /* 0x000fc4000800063f */
[----:B------:R-:W-:Y:S10]  /*6940*/  @!P1 BRA `(.L_x_21) ;  /* 0x000000cc00b49947 */ /* 0x000ff40003800000 */
[----:B------:R-:W-:Y:S01]  /*6950*/  ULDC.64 UR22, c[0x0][0x5c8] ;  /* 0x0001720000167ab9 */ /* 0x000fe20000000a00 */
[----:B------:R-:W-:Y:S01]  /*6960*/  ULDC.64 UR28, c[0x0][0x5b0] ;  /* 0x00016c00001c7ab9 */ /* 0x000fe20000000a00 */
[C---:B------:R-:W-:Y:S01]  /*6970*/  LEA R4, P1, R6.reuse, UR22, 0x1 ;  /* 0x0000001606047c11 */ /* 0x040fe2000f8208ff */
[----:B------:R-:W-:Y:S01]  /*6980*/  ULDC.64 UR30, c[0x0][0x5a8] ;  /* 0x00016a00001e7ab9 */ /* 0x000fe20000000a00 */
[----:B------:R-:W2:Y:S01]  /*6990*/  LDL.LU R10, [R1] ;  /* 0x00000000010a7983 */ /* 0x000ea20000300800 */
[----:B------:R-:W-:Y:S01]  /*69a0*/  IMAD R22, R15, UR28, RZ ;  /* 0x0000001c0f167c24 */ /* 0x000fe2000f8e02ff */
[----:B------:R-:W-:Y:S01]  /*69b0*/  LEA.HI.X R5, R6, UR23, R2, 0x1, P1 ;  /* 0x0000001706057c11 */ /* 0x000fe200088f0c02 */
[----:B------:R-:W-:Y:S01]  /*69c0*/  ULDC.64 UR22, c[0x0][0x5c0] ;  /* 0x0001700000167ab9 */ /* 0x000fe20000000a00 */
[----:B------:R-:W-:Y:S01]  /*69d0*/  IADD3 R6, P1, R12, UR17, RZ ;  /* 0x000000110c067c10 */ /* 0x000fe2000ff3e0ff */
[----:B------:R-:W-:Y:S02]  /*69e0*/  UIMAD UR5, UR16, UR22, URZ ;  /* 0x00000016100572a4 */ /* 0x000fe4000f8e023f */
[----:B------:R-:W-:Y:S01]  /*69f0*/  IMAD.U32 R20, RZ, RZ, UR22 ;  /* 0x00000016ff147e24 */ /* 0x000fe2000f8e00ff */
[----:B------:R-:W-:Y:S01]  /*6a00*/  IADD3.X R7, R13, UR20, RZ, P1, !PT ;  /* 0x000000140d077c10 */ /* 0x000fe20008ffe4ff */
[----:B------:R-:W-:Y:S01]  /*6a10*/  UIMAD UR12, UR7, UR23, UR5 ;  /* 0x00000017070c72a4 */ /* 0x000fe2000f8e0205 */
[----:B------:R-:W-:-:S02]  /*6a20*/  IMAD R22, R14, UR29, R22 ;  /* 0x0000001d0e167c24 */ /* 0x000fc4000f8e0216 */
[----:B------:R-:W-:-:S04]  /*6a30*/  IMAD.WIDE.U32 R6, R20, UR7, R6 ;  /* 0x0000000714067c25 */ /* 0x000fc8000f8e0006 */
[----:B------:R-:W-:Y:S01]  /*6a40*/  VIADD R19, R7, UR12 ;  /* 0x0000000c07137c36 */ /* 0x000fe20008000000 */
[----:B------:R-:W-:Y:S01]  /*6a50*/  MOV R18, R6 ;  /* 0x0000000600127202 */ /* 0x000fe20000000f00 */
[----:B------:R-:W-:-:S04]  /*6a60*/  IMAD.U32 R7, RZ, RZ, UR10 ;  /* 0x0000000aff077e24 */ /* 0x000fc8000f8e00ff */
[----:B------:R-:W-:-:S04]  /*6a70*/  IMAD.WIDE.U32 R18, R7, UR15, R18 ;  /* 0x0000000f07127c25 */ /* 0x000fc8000f8e0012 */
[----:B------:R-:W-:Y:S02]  /*6a80*/  VIADD R17, R19, UR4 ;  /* 0x0000000413117c36 */ /* 0x000fe40008000000 */
[----:B------:R-:W-:-:S04]  /*6a90*/  IMAD.MOV.U32 R16, RZ, RZ, R18 ;  /* 0x000000ffff107224 */ /* 0x000fc800078e0012 */
[----:B------:R-:W-:-:S04]  /*6aa0*/  IMAD.WIDE.U32 R6, R14, UR28, R16 ;  /* 0x0000001c0e067c25 */ /* 0x000fc8000f8e0010 */
[----:B------:R-:W-:Y:S01]  /*6ab0*/  IMAD.IADD R7, R7, 0x1, R22 ;  /* 0x0000000107077824 */ /* 0x000fe200078e0216 */
[----:B------:R-:W-:-:S04]  /*6ac0*/  LEA R8, P1, R6, UR30, 0x1 ;  /* 0x0000001e06087c11 */ /* 0x000fc8000f8208ff */
[----:B------:R-:W-:-:S05]  /*6ad0*/  LEA.HI.X R9, R6, UR31, R7, 0x1, P1 ;  /* 0x0000001f06097c11 */ /* 0x000fca00088f0c07 */
[----:B------:R-:W3:Y:S01]  /*6ae0*/  @P0 LDG.E.LTC128B.U16 R21, desc[UR24][R8.64] ;  /* 0x0000001808150981 */ /* 0x000ee2000c1e1520 */
[----:B------:R-:W-:Y:S01]  /*6af0*/  UIMAD.WIDE.U32 UR10, UR15, UR10, URZ ;  /* 0x0000000a0f0a72a5 */ /* 0x000fe2000f8e003f */
[----:B------:R-:W-:Y:S01]  /*6b00*/  IMAD.U32 R216, RZ, RZ, UR28 ;  /* 0x0000001cffd87e24 */ /* 0x000fe2000f8e00ff */
[----:B------:R-:W-:Y:S01]  /*6b10*/  ISETP.GT.AND P3, PT, R3, 0x1, PT ;  /* 0x000000010300780c */ /* 0x000fe20003f64270 */
[----:B------:R-:W-:Y:S01]  /*6b20*/  BSSY B0, `(.L_x_22) ;  /* 0x0000015000007945 */ /* 0x000fe20003800000 */
[----:B------:R-:W-:Y:S01]  /*6b30*/  UIADD3 UR5, UR11, UR4, URZ ;  /* 0x000000040b057290 */ /* 0x000fe2000fffe03f */
[----:B------:R-:W-:Y:S02]  /*6b40*/  LOP3.LUT R2, R2, 0xfffffffd, RZ, 0xc0, !PT ;  /* 0xfffffffd02027812 */ /* 0x000fe400078ec0ff */
[----:B------:R-:W-:-:S08]  /*6b50*/  UMOV UR4, UR10 ;  /* 0x0000000a00047c82 */ /* 0x000fd00008000000 */
[----:B------:R-:W-:Y:S01]  /*6b60*/  @P3 LOP3.LUT R2, R2, 0x2, RZ, 0xfc, !PT ;  /* 0x0000000202023812 */ /* 0x000fe200078efcff */
[----:B---3--:R-:W-:-:S04]  /*6b70*/  IMAD.U32 R6, R21, 0x10000, RZ ;  /* 0x0001000015067824 */ /* 0x008fc800078e00ff */
[----:B------:R-:W-:-:S04]  /*6b80*/  FMUL R6, R6, UR8 ;  /* 0x0000000806067c20 */ /* 0x000fc80008400000 */
[----:B--2---:R-:W-:-:S05]  /*6b90*/  FFMA R6, R10, UR13, R6 ;  /* 0x0000000d0a067c23 */ /* 0x004fca0008000006 */
[----:B------:R-:W-:-:S05]  /*6ba0*/  F2FP.BF16.F32.PACK_AB R6, RZ, R6 ;  /* 0x00000006ff06723e */ /* 0x000fca00000010ff */
[----:B------:R1:W-:Y:S02]  /*6bb0*/  @P0 STG.E.U16 desc[UR24][R4.64], R6 ;  /* 0x0000000604000986 */ /* 0x0003e4000c101518 */
[----:B-1----:R-:W-:-:S04]  /*6bc0*/  IMAD.WIDE.U32 R6, R14, R216, UR4 ;  /* 0x000000040e067e25 */ /* 0x002fc8000f8e00d8 */
[----:B------:R-:W-:Y:S02]  /*6bd0*/  IMAD.IADD R7, R22, 0x1, R7 ;  /* 0x0000000116077824 */ /* 0x000fe400078e0207 */
[----:B------:R-:W-:-:S04]  /*6be0*/  IMAD.WIDE.U32 R6, R20, UR7, R6 ;  /* 0x0000000714067c25 */ /* 0x000fc8000f8e0006 */
[----:B------:R-:W-:Y:S01]  /*6bf0*/  VIADD R7, R7, UR12 ;  /* 0x0000000c07077c36 */ /* 0x000fe20008000000 */
[----:B------:R-:W-:-:S04]  /*6c00*/  IADD3 R6, P0, P1, R6, UR17, R12 ;  /* 0x0000001106067c10 */ /* 0x000fc8000f91e00c */
[----:B------:R-:W-:Y:S02]  /*6c10*/  IADD3.X R7, R7, UR20, R13, P0, P1 ;  /* 0x0000001407077c10 */ /* 0x000fe400087e240d */
[----:B------:R-:W-:Y:S02]  /*6c20*/  ISETP.GT.AND P1, PT, R0, RZ, P3 ;  /* 0x000000ff0000720c */ /* 0x000fe40001f24270 */
[----:B------:R-:W-:-:S04]  /*6c30*/  LEA R10, P0, R6, UR30, 0x1 ;  /* 0x0000001e060a7c11 */ /* 0x000fc8000f8008ff */
[----:B------:R-:W-:-:S07]  /*6c40*/  LEA.HI.X R11, R6, UR31, R7, 0x1, P0 ;  /* 0x0000001f060b7c11 */ /* 0x000fce00080f0c07 */
[----:B------:R-:W-:Y:S05]  /*6c50*/  @!P1 BRA `(.L_x_23) ;  /* 0x0000000000049947 */ /* 0x000fea0003800000 */
[----:B------:R1:W5:Y:S02]  /*6c60*/  LDG.E.LTC128B.U16 R21, desc[UR24][R10.64+0x2] ;  /* 0x000002180a157981 */ /* 0x000364000c1e1520 */
.L_x_23:
[----:B------:R-:W-:Y:S05]  /*6c70*/  BSYNC B0 ;  /* 0x0000000000007941 */ /* 0x000fea0003800000 */
.L_x_22:
[----:B------:R-:W2:Y:S01]  /*6c80*/  LDL.LU R7, [R1+0x4] ;  /* 0x0000040001077983 */ /* 0x000ea20000300800 */
[----:B-----5:R-:W-:Y:S01]  /*6c90*/  IMAD.U32 R6, R21, 0x10000, RZ ;  /* 0x0001000015067824 */ /* 0x020fe200078e00ff */
[----:B------:R-:W-:Y:S02]  /*6ca0*/  USHF.L.U64.HI UR27, UR28, 0x3, UR29 ;  /* 0x000000031c1b7899 */ /* 0x000fe4000801021d */
[----:B------:R-:W-:Y:S01]  /*6cb0*/  USHF.L.U32 UR26, UR28, 0x3, URZ ;  /* 0x000000031c1a7899 */ /* 0x000fe2000800063f */
[----:B------:R-:W-:Y:S01]  /*6cc0*/  FMUL R6, R6, UR8 ;  /* 0x0000000806067c20 */ /* 0x000fe20008400000 */
[----:B------:R-:W-:Y:S01]  /*6cd0*/  ISETP.GT.AND P2, PT, R0, 0x8, P5 ;  /* 0x000000080000780c */ /* 0x000fe20002f44270 */
[----:B------:R-:W3:Y:S02]  /*6ce0*/  LDL.LU R23, [R1+0x8] ;  /* 0x0000080001177983 */ /* 0x000ee40000300800 */
[----:B--2---:R-:W-:-:S05]  /*6cf0*/  FFMA R6, R7, UR13, R6 ;  /* 0x0000000d07067c23 */ /* 0x004fca0008000006 */
[----:B------:R-:W-:-:S05]  /*6d00*/  F2FP.BF16.F32.PACK_AB R6, RZ, R6 ;  /* 0x00000006ff06723e */ /* 0x000fca00000010ff */
[----:B------:R2:W-:Y:S02]  /*6d10*/  @P1 STG.E.U16 desc[UR24][R4.64+0x2], R6 ;  /* 0x0000020604001986 */ /* 0x0005e4000c101518 */
[----:B--2---:R-:W-:-:S04]  /*6d20*/  IMAD.WIDE.U32 R6, R14, R216, UR26 ;  /* 0x0000001a0e067e25 */ /* 0x004fc8000f8e00d8 */
[----:B------:R-:W-:Y:S01]  /*6d30*/  IMAD.IADD R22, R22, 0x1, R7 ;  /* 0x0000000116167824 */ /* 0x000fe200078e0207 */
[----:B------:R-:W-:Y:S02]  /*6d40*/  IADD3 R7, P0, R18, R6, RZ ;  /* 0x0000000612077210 */ /* 0x000fe40007f1e0ff */
[----:B------:R-:W-:-:S03]  /*6d50*/  IADD3 R8, P1, R6, UR10, RZ ;  /* 0x0000000a06087c10 */ /* 0x000fc6000ff3e0ff */
[----:B------:R-:W-:Y:S01]  /*6d60*/  IMAD.X R9, R22, 0x1, R17, P0 ;  /* 0x0000000116097824 */ /* 0x000fe200000e0611 */
[----:B------:R-:W-:-:S04]  /*6d70*/  LEA R6, P0, R7, UR30, 0x1 ;  /* 0x0000001e07067c11 */ /* 0x000fc8000f8008ff */
[----:B------:R-:W-:-:S05]  /*6d80*/  LEA.HI.X R7, R7, UR31, R9, 0x1, P0 ;  /* 0x0000001f07077c11 */ /* 0x000fca00080f0c09 */
[----:B------:R2:W4:Y:S01]  /*6d90*/  @P2 LDG.E.LTC128B.U16 R21, desc[UR24][R6.64] ;  /* 0x0000001806152981 */ /* 0x000522000c1e1520 */
[----:B------:R-:W-:Y:S01]  /*6da0*/  USHF.L.U32 UR23, UR6, 0x1, URZ ;  /* 0x0000000106177899 */ /* 0x000fe2000800063f */
[----:B------:R-:W-:Y:S01]  /*6db0*/  BSSY B0, `(.L_x_24) ;  /* 0x0000014000007945 */ /* 0x000fe20003800000 */
[----:B------:R-:W-:-:S04]  /*6dc0*/  USHF.L.U64.HI UR6, UR6, 0x1, UR9 ;  /* 0x0000000106067899 */ /* 0x000fc80008010209 */
[----:B--2---:R-:W-:Y:S01]  /*6dd0*/  IADD3 R6, P0, R4, UR23, RZ ;  /* 0x0000001704067c10 */ /* 0x004fe2000ff1e0ff */
[----:B----4-:R-:W-:-:S04]  /*6de0*/  IMAD.U32 R7, R21, 0x10000, RZ ;  /* 0x0001000015077824 */ /* 0x010fc800078e00ff */
[----:B------:R-:W-:-:S04]  /*6df0*/  FMUL R7, R7, UR8 ;  /* 0x0000000807077c20 */ /* 0x000fc80008400000 */
[----:B---3--:R-:W-:-:S05]  /*6e00*/  FFMA R7, R23, UR13, R7 ;  /* 0x0000000d17077c23 */ /* 0x008fca0008000007 */
[----:B------:R-:W-:-:S04]  /*6e10*/  F2FP.BF16.F32.PACK_AB R7, RZ, R7 ;  /* 0x00000007ff07723e */ /* 0x000fc800000010ff */
[----:B------:R-:W-:Y:S02]  /*6e20*/  PRMT R9, R7, 0x7610, R9 ;  /* 0x0000761007097816 */ /* 0x000fe40000000009 */
[----:B------:R-:W-:-:S05]  /*6e30*/  IADD3.X R7, R5, UR6, RZ, P0, !PT ;  /* 0x0000000605077c10 */ /* 0x000fca00087fe4ff */
[----:B------:R2:W-:Y:S02]  /*6e40*/  @P2 STG.E.U16 desc[UR24][R6.64], R9 ;  /* 0x0000000906002986 */ /* 0x0005e4000c101518 */
[----:B--2---:R-:W-:-:S03]  /*6e50*/  IADD3.X R9, R22, UR5, RZ, P1, !PT ;  /* 0x0000000516097c10 */ /* 0x004fc60008ffe4ff */
[----:B------:R-:W-:-:S04]  /*6e60*/  IMAD.WIDE.U32 R8, R20, UR7, R8 ;  /* 0x0000000714087c25 */ /* 0x000fc8000f8e0008 */
[----:B------:R-:W-:Y:S01]  /*6e70*/  VIADD R22, R9, UR12 ;  /* 0x0000000c09167c36 */ /* 0x000fe20008000000 */
[----:B------:R-:W-:-:S04]  /*6e80*/  IADD3 R9, P0, P1, R8, UR17, R12 ;  /* 0x0000001108097c10 */ /* 0x000fc8000f91e00c */
[----:B------:R-:W-:Y:S02]  /*6e90*/  IADD3.X R22, R22, UR20, R13, P0, P1 ;  /* 0x0000001416167c10 */ /* 0x000fe400087e240d */
[----:B------:R-:W-:-:S04]  /*6ea0*/  LEA R8, P0, R9, UR30, 0x1 ;  /* 0x0000001e09087c11 */ /* 0x000fc8000f8008ff */
[----:B------:R-:W-:Y:S02]  /*6eb0*/  LEA.HI.X R9, R9, UR31, R22, 0x1, P0 ;  /* 0x0000001f09097c11 */ /* 0x000fe400080f0c16 */
[----:B------:R-:W-:-:S13]  /*6ec0*/  ISETP.GT.AND P0, PT, R0, 0x8, P3 ;  /* 0x000000080000780c */ /* 0x000fda0001f04270 */
[----:B------:R-:W-:Y:S05]  /*6ed0*/  @!P0 BRA `(.L_x_25) ;  /* 0x0000000000048947 */ /* 0x000fea0003800000 */
[----:B------:R2:W5:Y:S02]  /*6ee0*/  LDG.E.LTC128B.U16 R21, desc[UR24][R8.64+0x2] ;  /* 0x0000021808157981 */ /* 0x000564000c1e1520 */
.L_x_25:
[----:B------:R-:W-:Y:S05]  /*6ef0*/  BSYNC B0 ;  /* 0x0000000000007941 */ /* 0x000fea0003800000 */
.L_x_24:
[----:B------:R-:W3:Y:S01]  /*6f00*/  LDL.LU R23, [R1+0xc] ;  /* 0x00000c0001177983 */ /* 0x000ee20000300800 */
[----:B-----5:R-:W-:Y:S01]  /*6f10*/  IMAD.U32 R22, R21, 0x10000, RZ ;  /* 0x0001000015167824 */ /* 0x020fe200078e00ff */
[----:B------:R-:W-:Y:S01]  /*6f20*/  ISETP.GT.AND P1, PT, R3, 0x8, PT ;  /* 0x000000080300780c */ /* 0x000fe20003f24270 */
[----:B------:R-:W-:Y:S01]  /*6f30*/  BSSY B0, `(.L_x_26) ;  /* 0x000000a000007945 */ /* 0x000fe20003800000 */
[----:B------:R-:W-:Y:S01]  /*6f40*/  LOP3.LUT R2, R2, 0xfffffffb, RZ, 0xc0, !PT ;  /* 0xfffffffb02027812 */ /* 0x000fe200078ec0ff */
[----:B------:R-:W-:-:S10]  /*6f50*/  FMUL R22, R22, UR8 ;  /* 0x0000000816167c20 */ /* 0x000fd40008400000 */
[----:B------:R-:W-:Y:S01]  /*6f60*/  @P1 LOP3.LUT R2, R2, 0x4, RZ, 0xfc, !PT ;  /* 0x0000000402021812 */ /* 0x000fe200078efcff */
[----:B---3--:R-:W-:-:S05]  /*6f70*/  FFMA R22, R23, UR13, R22 ;  /* 0x0000000d17167c23 */ /* 0x008fca0008000016 */
[----:B------:R-:W-:-:S05]  /*6f80*/  F2FP.BF16.F32.PACK_AB R22, RZ, R22 ;  /* 0x00000016ff16723e */ /* 0x000fca00000010ff */
[----:B------:R3:W-:Y:S01]  /*6f90*/  @P0 STG.E.U16 desc[UR24][R6.64+0x2], R22 ;  /* 0x0000021606000986 */ /* 0x0007e2000c101518 */
[----:B------:R-:W-:-:S13]  /*6fa0*/  ISETP.GT.AND P0, PT, R0, RZ, P1 ;  /* 0x000000ff0000720c */ /* 0x000fda0000f04270 */
[----:B---3--:R-:W-:Y:S05]  /*6fb0*/  @!P0 BRA `(.L_x_27) ;  /* 0x0000000000048947 */ /* 0x008fea0003800000 */
[----:B------:R3:W5:Y:S02]  /*6fc0*/  LDG.E.LTC128B.U16 R21, desc[UR24][R10.64+0x10] ;  /* 0x000010180a157981 */ /* 0x000764000c1e1520 */
.L_x_27:
[----:B------:R-:W-:Y:S05]  /*6fd0*/  BSYNC B0 ;  /* 0x0000000000007941 */ /* 0x000fea0003800000 */
.L_x_26:
[----:B------:R-:W4:Y:S01]  /*6fe0*/  LDL.LU R23, [R1+0x10] ;  /* 0x0000100001177983 */ /* 0x000f220000300800 */
[----:B-----5:R-:W-:Y:S01]  /*6ff0*/  IMAD.U32 R22, R21, 0x10000, RZ ;  /* 0x0001000015167824 */ /* 0x020fe200078e00ff */
[----:B------:R-:W-:Y:S01]  /*7000*/  ISETP.GT.AND P2, PT, R3, 0x9, PT ;  /* 0x000000090300780c */ /* 0x000fe20003f44270 */
[----:B------:R-:W-:Y:S01]  /*7010*/  BSSY B0, `(.L_x_28) ;  /* 0x000000a000007945 */ /* 0x000fe20003800000 */
[----:B------:R-:W-:Y:S01]  /*7020*/  LOP3.LUT R2, R2, 0xfffffff7, RZ, 0xc0, !PT ;  /* 0xfffffff702027812 */ /* 0x000fe200078ec0ff */
[----:B------:R-:W-:-:S10]  /*7030*/  FMUL R22, R22, UR8 ;  /* 0x0000000816167c20 */ /* 0x000fd40008400000 */
[----:B------:R-:W-:Y:S01]  /*7040*/  @P2 LOP3.LUT R2, R2, 0x8, RZ, 0xfc, !PT ;  /* 0x0000000802022812 */ /* 0x000fe200078efcff */
[----:B----4-:R-:W-:-:S05]  /*7050*/  FFMA R22, R23, UR13, R22 ;  /* 0x0000000d17167c23 */ /* 0x010fca0008000016 */
[----:B------:R-:W-:-:S05]  /*7060*/  F2FP.BF16.F32.PACK_AB R22, RZ, R22 ;  /* 0x00000016ff16723e */ /* 0x000fca00000010ff */
[----:B------:R4:W-:Y:S01]  /*7070*/  @P0 STG.E.U16 desc[UR24][R4.64+0x10], R22 ;  /* 0x0000101604000986 */ /* 0x0009e2000c101518 */
[----:B------:R-:W-:-:S13]  /*7080*/  ISETP.GT.AND P0, PT, R0, RZ, P2 ;  /* 0x000000ff0000720c */ /* 0x000fda0001704270 */
[----:B----4-:R-:W-:Y:S05]  /*7090*/  @!P0 BRA `(.L_x_29) ;  /* 0x0000000000048947 */ /* 0x010fea0003800000 */
[----:B------:R4:W5:Y:S02]  /*70a0*/  LDG.E.LTC128B.U16 R21, desc[UR24][R10.64+0x12] ;  /* 0x000012180a157981 */ /* 0x000964000c1e1520 */
.L_x_29:
[----:B------:R-:W-:Y:S05]  /*70b0*/  BSYNC B0 ;  /* 0x0000000000007941 */ /* 0x000fea0003800000 */
.L_x_28:
[----:B------:R-:W2:Y:S01]  /*70c0*/  LDL.LU R23, [R1+0x14] ;  /* 0x0000140001177983 */ /* 0x000ea20000300800 */
[----:B-----5:R-:W-:Y:S01]  /*70d0*/  IMAD.U32 R22, R21, 0x10000, RZ ;  /* 0x0001000015167824 */ /* 0x020fe200078e00ff */
[----:B------:R-:W-:Y:S01]  /*70e0*/  ISETP.GT.AND P1, PT, R0, 0x8, P1 ;  /* 0x000000080000780c */ /* 0x000fe20000f24270 */
[----:B------:R-:W-:Y:S02]  /*70f0*/  BSSY B0, `(.L_x_30) ;  /* 0x0000007000007945 */ /* 0x000fe40003800000 */
[----:B------:R-:W-:-:S04]  /*7100*/  FMUL R22, R22, UR8 ;  /* 0x0000000816167c20 */ /* 0x000fc80008400000 */
[----:B--2---:R-:W-:-:S05]  /*7110*/  FFMA R22, R23, UR13, R22 ;  /* 0x0000000d17167c23 */ /* 0x004fca0008000016 */
[----:B------:R-:W-:-:S05]  /*7120*/  F2FP.BF16.F32.PACK_AB R22, RZ, R22 ;  /* 0x00000016ff16723e */ /* 0x000fca00000010ff */
[----:B------:R2:W-:Y:S01]  /*7130*/  @P0 STG.E.U16 desc[UR24][R4.64+0x12], R22 ;  /* 0x0000121604000986 */ /* 0x0005e2000c101518 */
[----:B------:R-:W-:Y:S05]  /*7140*/  @!P1 BRA `(.L_x_31) ;  /* 0x0000000000049947 */ /* 0x000fea0003800000 */
[----:B------:R0:W5:Y:S02]  /*7150*/  LDG.E.LTC128B.U16 R21, desc[UR24][R8.64+0x10] ;  /* 0x0000101808157981 */ /* 0x000164000c1e1520 */
.L_x_31:
[----:B------:R-:W-:Y:S05]  /*7160*/  BSYNC B0 ;  /* 0x0000000000007941 */ /* 0x000fea0003800000 */
.L_x_30:
[----:B------:R-:W3:Y:S01]  /*7170*/  LDL.LU R23, [R1+0x18] ;  /* 0x0000180001177983 */ /* 0x000ee20000300800 */
[----:B--2--5:R-:W-:Y:S01]  /*7180*/  IMAD.U32 R22, R21, 0x10000, RZ ;  /* 0x0001000015167824 */ /* 0x024fe200078e00ff */
[----:B------:R-:W-:Y:S01]  /*7190*/  ISETP.GT.AND P0, PT, R0, 0x8, P2 ;  /* 0x000000080000780c */ /* 0x000fe20001704270 */
[----:B------:R-:W-:Y:S02]  /*71a0*/  BSSY B0, `(.L_x_32) ;  /* 0x0000007000007945 */ /* 0x000fe40003800000 */
[----:B------:R-:W-:-:S04]  /*71b0*/  FMUL R22, R22, UR8 ;  /* 0x0000000816167c20 */ /* 0x000fc80008400000 */
[----:B---3--:R-:W-:-:S05]  /*71c0*/  FFMA R22, R23, UR13, R22 ;  /* 0x0000000d17167c23 */ /* 0x008fca0008000016 */
[----:B------:R-:W-:-:S05]  /*71d0*/  F2FP.BF16.F32.PACK_AB R22, RZ, R22 ;  /* 0x00000016ff16723e */ /* 0x000fca00000010ff */
[----:B------:R2:W-:Y:S01]  /*71e0*/  @P1 STG.E.U16 desc[UR24][R6.64+0x10], R22 ;  /* 0x0000101606001986 */ /* 0x0005e2000c101518 */
[----:B------:R-:W-:Y:S05]  /*71f0*/  @!P0 BRA `(.L_x_33) ;  /* 0x0000000000048947 */ /* 0x000fea0003800000 */
[----:B------:R3:W5:Y:S02]  /*7200*/  LDG.E.LTC128B.U16 R21, desc[UR24][R8.64+0x12] ;  /* 0x0000121808157981 */ /* 0x000764000c1e1520 */
.L_x_33:
[----:B------:R-:W-:Y:S05]  /*7210*/  BSYNC B0 ;  /* 0x0000000000007941 */ /* 0x000fea0003800000 */
.L_x_32:
[----:B------:R-:W4:Y:S01]  /*7220*/  LDL.LU R23, [R1+0x1c] ;  /* 0x00001c0001177983 */ /* 0x000f220000300800 */
[----:B--2--5:R-:W-:Y:S01]  /*7230*/  IMAD.U32 R22, R21, 0x10000, RZ ;  /* 0x0001000015167824 */ /* 0x024fe200078e00ff */
[----:B------:R-:W-:Y:S01]  /*7240*/  ISETP.GT.AND P3, PT, R3, 0x10, PT ;  /* 0x000000100300780c */ /* 0x000fe20003f64270 */
[----:B------:R-:W-:Y:S01]  /*7250*/  BSSY B0, `(.L_x_34) ;  /* 0x000000a000007945 */ /* 0x000fe20003800000 */
[----:B------:R-:W-:Y:S01]  /*7260*/  LOP3.LUT R2, R2, 0xffffffef, RZ, 0xc0, !PT ;  /* 0xffffffef02027812 */ /* 0x000fe200078ec0ff */
[----:B------:R-:W-:Y:S01]  /*7270*/  FMUL R22, R22, UR8 ;  /* 0x0000000816167c20 */ /* 0x000fe20008400000 */
[----:B------:R-:W-:-:S09]  /*7280*/  ISETP.GT.AND P1, PT, R0, RZ, P3 ;  /* 0x000000ff0000720c */ /* 0x000fd20001f24270 */
[----:B------:R-:W-:Y:S01]  /*7290*/  @P3 LOP3.LUT R2, R2, 0x10, RZ, 0xfc, !PT ;  /* 0x0000001002023812 */ /* 0x000fe200078efcff */
[----:B----4-:R-:W-:-:S05]  /*72a0*/  FFMA R22, R23, UR13, R22 ;  /* 0x0000000d17167c23 */ /* 0x010fca0008000016 */
[----:B------:R-:W-:-:S05]  /*72b0*/  F2FP.BF16.F32.PACK_AB R22, RZ, R22 ;  /* 0x00000016ff16723e */ /* 0x000fca00000010ff */
[----:B------:R2:W-:Y:S01]  /*72c0*/  @P0 STG.E.U16 desc[UR24][R6.64+0x12], R22 ;  /* 0x0000121606000986 */ /* 0x0005e2000c101518 */
[----:B------:R-:W-:Y:S05]  /*72d0*/  @!P1 BRA `(.L_x_35) ;  /* 0x0000000000049947 */ /* 0x000fea0003800000 */
[----:B------:R4:W5:Y:S02]  /*72e0*/  LDG.E.LTC128B.U16 R21, desc[UR24][R10.64+0x20] ;  /* 0x000020180a157981 */ /* 0x000964000c1e1520 */
.L_x_35:
[----:B------:R-:W-:Y:S05]  /*72f0*/  BSYNC B0 ;  /* 0x0000000000007941 */ /* 0x000fea0003800000 */
.L_x_34:
[----:B------:R-:W3:Y:S01]  /*7300*/  LDL.LU R23, [R1+0x20] ;  /* 0x0000200001177983 */ /* 0x000ee20000300800 */
[----:B--2--5:R-:W-:Y:S01]  /*7310*/  IMAD.U32 R22, R21, 0x10000, RZ ;  /* 0x0001000015167824 */ /* 0x024fe200078e00ff */
[----:B------:R-:W-:Y:S01]  /*7320*/  IADD3 R219, P0, R14, 0x40, RZ ;  /* 0x000000400edb7810 */ /* 0x000fe20007f1e0ff */
[----:B------:R-:W-:Y:S01]  /*7330*/  BSSY B0, `(.L_x_36) ;  /* 0x0000014000007945 */ /* 0x000fe20003800000 */
[----:B------:R-:W-:Y:S01]  /*7340*/  ISETP.GT.AND P2, PT, R3, 0x11, PT ;  /* 0x000000110300780c */ /* 0x000fe20003f44270 */
[----:B------:R-:W-:Y:S01]  /*7350*/  FMUL R22, R22, UR8 ;  /* 0x0000000816167c20 */ /* 0x000fe20008400000 */
[----:B------:R-:W-:-:S11]  /*7360*/  LOP3.LUT R2, R2, 0xffbfffff, RZ, 0xc0, !PT ;  /* 0xffbfffff02027812 */ /* 0x000fd600078ec0ff */
[----:B------:R-:W-:Y:S01]  /*7370*/  @P2 LOP3.LUT R2, R2, 0x400000, RZ, 0xfc, !PT ;  /* 0x0040000002022812 */ /* 0x000fe200078efcff */
[----:B---3--:R-:W-:-:S05]  /*7380*/  FFMA R22, R23, UR13, R22 ;  /* 0x0000000d17167c23 */ /* 0x008fca0008000016 */
[----:B------:R-:W-:-:S05]  /*7390*/  F2FP.BF16.F32.PACK_AB R22, RZ, R22 ;  /* 0x00000016ff16723e */ /* 0x000fca00000010ff */
[----:B------:R2:W-:Y:S02]  /*73a0*/  @P1 STG.E.U16 desc[UR24][R4.64+0x20], R22 ;  /* 0x0000201604001986 */ /* 0x0005e4000c101518 */
[----:B--2---:R-:W-:-:S04]  /*73b0*/  IMAD.X R22, RZ, RZ, R15, P0 ;  /* 0x000000ffff167224 */ /* 0x004fc800000e060f */
[----:B------:R-:W-:-:S04]  /*73c0*/  IMAD R22, R22, UR28, RZ ;  /* 0x0000001c16167c24 */ /* 0x000fc8000f8e02ff */
[C---:B------:R-:W-:Y:S02]  /*73d0*/  IMAD R227, R219.reuse, UR29, R22 ;  /* 0x0000001ddbe37c24 */ /* 0x040fe4000f8e0216 */
[----:B------:R-:W-:-:S04]  /*73e0*/  IMAD.WIDE.U32 R22, R219, R216, UR4 ;  /* 0x00000004db167e25 */ /* 0x000fc8000f8e00d8 */
[----:B------:R-:W-:Y:S02]  /*73f0*/  IMAD.IADD R23, R227, 0x1, R23 ;  /* 0x00000001e3177824 */ /* 0x000fe400078e0217 */
[----:B------:R-:W-:-:S04]  /*7400*/  IMAD.WIDE.U32 R22, R20, UR7, R22 ;  /* 0x0000000714167c25 */ /* 0x000fc8000f8e0016 */
[----:B------:R-:W-:Y:S01]  /*7410*/  VIADD R23, R23, UR12 ;  /* 0x0000000c17177c36 */ /* 0x000fe20008000000 */
[----:B------:R-:W-:-:S04]  /*7420*/  IADD3 R241, P0, P1, R22, UR17, R12 ;  /* 0x0000001116f17c10 */ /* 0x000fc8000f91e00c */
[----:B------:R-:W-:Y:S02]  /*7430*/  IADD3.X R247, R23, UR20, R13, P0, P1 ;  /* 0x0000001417f77c10 */ /* 0x000fe400087e240d */
[----:B------:R-:W-:-:S13]  /*7440*/  ISETP.GT.AND P0, PT, R0, RZ, P2 ;  /* 0x000000ff0000720c */ /* 0x000fda0001704270 */
[----:B------:R-:W-:Y:S05]  /*7450*/  @!P0 BRA `(.L_x_37) ;  /* 0x0000000000048947 */ /* 0x000fea0003800000 */
[----:B------:R2:W5:Y:S02]  /*7460*/  LDG.E.LTC128B.U16 R21, desc[UR24][R10.64+0x22] ;  /* 0x000022180a157981 */ /* 0x000564000c1e1520 */
.L_x_37:
[----:B------:R-:W-:Y:S05]  /*7470*/  BSYNC B0 ;  /* 0x0000000000007941 */ /* 0x000fea0003800000 */
.L_x_36:
[----:B------:R-:W3:Y:S01]  /*7480*/  LDL.LU R23, [R1+0x24] ;  /* 0x0000240001177983 */ /* 0x000ee20000300800 */
[----:B-----5:R-:W-:Y:S01]  /*7490*/  IMAD.U32 R22, R21, 0x10000, RZ ;  /* 0x0001000015167824 */ /* 0x020fe200078e00ff */
[----:B------:R-:W-:Y:S03]  /*74a0*/  BSSY B0, `(.L_x_38) ;  /* 0x0000008000007945 */ /* 0x000fe60003800000 */
[----:B------:R-:W-:-:S04]  /*74b0*/  FMUL R22, R22, UR8 ;  /* 0x0000000816167c20 */ /* 0x000fc80008400000 */
[----:B---3--:R-:W-:-:S05]  /*74c0*/  FFMA R22, R23, UR13, R22 ;  /* 0x0000000d17167c23 */ /* 0x008fca0008000016 */
[----:B------:R-:W-:-:S05]  /*74d0*/  F2FP.BF16.F32.PACK_AB R22, RZ, R22 ;  /* 0x00000016ff16723e */ /* 0x000fca00000010ff */
[----:B------:R3:W-:Y:S01]  /*74e0*/  @P0 STG.E.U16 desc[UR24][R4.64+0x22], R22 ;  /* 0x0000221604000986 */ /* 0x0007e2000c101518 */
[----:B------:R-:W-:-:S13]  /*74f0*/  ISETP.GT.AND P0, PT, R0, 0x8, P3 ;  /* 0x000000080000780c */ /* 0x000fda0001f04270 */
[----:B---3--:R-:W-:Y:S05]  /*7500*/  @!P0 BRA `(.L_x_39) ;  /* 0x0000000000048947 */ /* 0x008fea0003800000 */
[----:B------:R3:W5:Y:S02]  /*7510*/  LDG.E.LTC128B.U16 R21, desc[UR24][R8.64+0x20] ;  /* 0x0000201808157981 */ /* 0x000764000c1e1520 */
.L_x_39:
[----:B------:R-:W-:Y:S05]  /*7520*/  BSYNC B0 ;  /* 0x0000000000007941 */ /* 0x000fea0003800000 */
.L_x_38:
[----:B------:R-:W2:Y:S01]  /*7530*/  LDL.LU R23, [R1+0x28] ;  /* 0x0000280001177983 */ /* 0x000ea20000300800 */
[----:B-----5:R-:W-:Y:S01]  /*7540*/  IMAD.U32 R22, R21, 0x10000, RZ ;  /* 0x0001000015167824 */ /* 0x020fe200078e00ff */
[----:B------:R-:W-:Y:S03]  /*7550*/  BSSY B0, `(.L_x_40) ;  /* 0x0000008000007945 */ /* 0x000fe60003800000 */
[----:B------:R-:W-:-:S04]  /*7560*/  FMUL R22, R22, UR8 ;  /* 0x0000000816167c20 */ /* 0x000fc80008400000 */
[----:B--2---:R-:W-:-:S05]  /*7570*/  FFMA R22, R23, UR13, R22 ;  /* 0x0000000d17167c23 */ /* 0x004fca0008000016 */
[----:B------:R-:W-:-:S05]  /*7580*/  F2FP.BF16.F32.PACK_AB R22, RZ, R22 ;  /* 0x00000016ff16723e */ /* 0x000fca00000010ff */
[----:B------:R2:W-:Y:S01]  /*7590*/  @P0 STG.E.U16 desc[UR24][R6.64+0x20], R22 ;  /* 0x0000201606000986 */ /* 0x0005e2000c101518 */
[----:B------:R-:W-:-:S13]  /*75a0*/  ISETP.GT.AND P0, PT, R0, 0x8, P2 ;  /* 0x000000080000780c */ /* 0x000fda0001704270 */
[----:B--2---:R-:W-:Y:S05]  /*75b0*/  @!P0 BRA `(.L_x_41) ;  /* 0x0000000000048947 */ /* 0x004fea0003800000 */
[----:B------:R2:W5:Y:S02]  /*75c0*/  LDG.E.LTC128B.U16 R21, desc[UR24][R8.64+0x22] ;  /* 0x0000221808157981 */ /* 0x000564000c1e1520 */
.L_x_41:
[----:B------:R-:W-:Y:S05]  /*75d0*/  BSYNC B0 ;  /* 0x0000000000007941 */ /* 0x000fea0003800000 */
.L_x_40:
        /* <DEDUP_REMOVED lines=13> */
.L_x_43:
[----:B------:R-:W-:Y:S05]  /*76b0*/  BSYNC B0 ;  /* 0x0000000000007941 */ /* 0x000fea0003800000 */
.L_x_42:
[----:B------:R-:W2:Y:S01]  /*76c0*/  LDL.LU R23, [R1+0x30] ;  /* 0x0000300001177983 */ /* 0x000ea20000300800 */
[----:B-----5:R-:W-:Y:S01]  /*76d0*/  IMAD.U32 R22, R21, 0x10000, RZ ;  /* 0x0001000015167824 */ /* 0x020fe200078e00ff */
[----:B------:R-:W-:Y:S01]  /*76e0*/  ISETP.GT.AND P2, PT, R3, 0x19, PT ;  /* 0x000000190300780c */ /* 0x000fe20003f44270 */
[----:B------:R-:W-:Y:S01]  /*76f0*/  BSSY B0, `(.L_x_44) ;  /* 0x0000014000007945 */ /* 0x000fe20003800000 */
[----:B------:R-:W-:Y:S01]  /*7700*/  LOP3.LUT R2, R2, 0xfdffffff, RZ, 0xc0, !PT ;  /* 0xfdffffff02027812 */ /* 0x000fe200078ec0ff */
[----:B------:R-:W-:-:S10]  /*7710*/  FMUL R22, R22, UR8 ;  /* 0x0000000816167c20 */ /* 0x000fd40008400000 */
[----:B------:R-:W-:Y:S01]  /*7720*/  @P2 LOP3.LUT R2, R2, 0x2000000, RZ, 0xfc, !PT ;  /* 0x0200000002022812 */ /* 0x000fe200078efcff */
[----:B--2---:R-:W-:-:S05]  /*7730*/  FFMA R22, R23, UR13, R22 ;  /* 0x0000000d17167c23 */ /* 0x004fca0008000016 */
[----:B------:R-:W-:-:S05]  /*7740*/  F2FP.BF16.F32.PACK_AB R22, RZ, R22 ;  /* 0x00000016ff16723e */ /* 0x000fca00000010ff */
[----:B------:R2:W-:Y:S01]  /*7750*/  @P0 STG.E.U16 desc[UR24][R4.64+0x30], R22 ;  /* 0x0000301604000986 */ /* 0x0005e2000c101518 */
[----:B------:R-:W-:-:S05]  /*7760*/  IADD3 R221, P0, R14, 0x80, RZ ;  /* 0x000000800edd7810 */ /* 0x000fca0007f1e0ff */
        /* <DEDUP_REMOVED lines=12> */
.L_x_45:
[----:B------:R-:W-:Y:S05]  /*7830*/  BSYNC B0 ;  /* 0x0000000000007941 */ /* 0x000fea0003800000 */
.L_x_44:
        /* <DEDUP_REMOVED lines=10> */
.L_x_47:
[----:B------:R-:W-:Y:S05]  /*78e0*/  BSYNC B0 ;  /* 0x0000000000007941 */ /* 0x000fea0003800000 */
.L_x_46:
[----:B------:R-:W2:Y:S01]  /*78f0*/  LDL.LU R23, [R1+0x38] ;  /* 0x0000380001177983 */ /* 0x000ea20000300800 */
[----:B-----5:R-:W-:Y:S01]  /*7900*/  IMAD.U32 R22, R21, 0x10000, RZ ;  /* 0x0001000015167824 */ /* 0x020fe200078e00ff */
[----:B------:R-:W-:Y:S03]  /*7910*/  BSSY B0, `(.L_x_48) ;  /* 0x0000013000007945 */ /* 0x000fe60003800000 */
[----:B------:R-:W-:-:S04]  /*7920*/  FMUL R22, R22, UR8 ;  /* 0x0000000816167c20 */ /* 0x000fc80008400000 */
[----:B--2---:R-:W-:-:S05]  /*7930*/  FFMA R22, R23, UR13, R22 ;  /* 0x0000000d17167c23 */ /* 0x004fca0008000016 */
[----:B------:R-:W-:-:S05]  /*7940*/  F2FP.BF16.F32.PACK_AB R22, RZ, R22 ;  /* 0x00000016ff16723e */ /* 0x000fca00000010ff */
[----:B------:R2:W-:Y:S01]  /*7950*/  @P0 STG.E.U16 desc[UR24][R6.64+0x30], R22 ;  /* 0x0000301606000986 */ /* 0x0005e2000c101518 */
[----:B------:R-:W-:-:S05]  /*7960*/  IADD3 R220, P0, R14, 0xc0, RZ ;  /* 0x000000c00edc7810 */ /* 0x000fca0007f1e0ff */
[----:B------:R-:W-:-:S04]  /*7970*/  IMAD.X R14, RZ, RZ, R15, P0 ;  /* 0x000000ffff0e7224 */ /* 0x000fc800000e060f */
[----:B------:R-:W-:-:S04]  /*7980*/  IMAD R14, R14, UR28, RZ ;  /* 0x0000001c0e0e7c24 */ /* 0x000fc8000f8e02ff */
[C---:B------:R-:W-:Y:S02]  /*7990*/  IMAD R222, R220.reuse, UR29, R14 ;  /* 0x0000001ddcde7c24 */ /* 0x040fe4000f8e020e */
[----:B------:R-:W-:-:S04]  /*79a0*/  IMAD.WIDE.U32 R14, R220, R216, UR4 ;  /* 0x00000004dc0e7e25 */ /* 0x000fc8000f8e00d8 */
[----:B------:R-:W-:Y:S02]  /*79b0*/  IMAD.IADD R15, R222, 0x1, R15 ;  /* 0x00000001de0f7824 */ /* 0x000fe400078e020f */
[----:B------:R-:W-:-:S04]  /*79c0*/  IMAD.WIDE.U32 R14, R20, UR7, R14 ;  /* 0x00000007140e7c25 */ /* 0x000fc8000f8e000e */
[----:B------:R-:W-:Y:S01]  /*79d0*/  VIADD R15, R15, UR12 ;  /* 0x0000000c0f0f7c36 */ /* 0x000fe20008000000 */
[----:B------:R-:W-:Y:S02]  /*79e0*/  IADD3 R239, P0, P1, R14, UR17, R12 ;  /* 0x000000110eef7c10 */ /* 0x000fe4000f91e00c */
[----:B------:R-:W-:Y:S02]  /*79f0*/  PRMT R14, R21, 0x7610, R14 ;  /* 0x00007610150e7816 */ /* 0x000fe4000000000e */
[----:B------:R-:W-:Y:S02]  /*7a00*/  IADD3.X R245, R15, UR20, R13, P0, P1 ;  /* 0x000000140ff57c10 */ /* 0x000fe400087e240d */
[----:B------:R-:W-:-:S13]  /*7a10*/  ISETP.GT.AND P0, PT, R0, 0x8, P2 ;  /* 0x000000080000780c */ /* 0x000fda0001704270 */
[----:B--2---:R-:W-:Y:S05]  /*7a20*/  @!P0 BRA `(.L_x_49) ;  /* 0x0000000000048947 */ /* 0x004fea0003800000 */
[----:B------:R2:W5:Y:S02]  /*7a30*/  LDG.E.LTC128B.U16 R14, desc[UR24][R8.64+0x32] ;  /* 0x00003218080e7981 */ /* 0x000564000c1e1520 */
.L_x_49:
[----:B------:R-:W-:Y:S05]  /*7a40*/  BSYNC B0 ;  /* 0x0000000000007941 */ /* 0x000fea0003800000 */
.L_x_48:
        /* <DEDUP_REMOVED lines=13> */
.L_x_51:
[----:B------:R-:W-:Y:S05]  /*7b20*/  BSYNC B0 ;  /* 0x0000000000007941 */ /* 0x000fea0003800000 */
.L_x_50:
        /* <DEDUP_REMOVED lines=10> */
[----:B------:R-:W-:-:S13]  /*7bd0*/  ISETP.GT.AND P0, PT, R0, RZ, P1 ;  /* 0x000000ff0000720c */ /* 0x000fda0000f04270 */
[----:B--2---:R-:W-:Y:S05]  /*7be0*/  @!P0 BRA `(.L_x_53) ;  /* 0x0000000000048947 */ /* 0x004fea0003800000 */
[----:B------:R2:W5:Y:S02]  /*7bf0*/  LDG.E.LTC128B.U16 R14, desc[UR24][R10.64+0x42] ;  /* 0x000042180a0e7981 */ /* 0x000564000c1e1520 */
.L_x_53:
[----:B------:R-:W-:Y:S05]  /*7c00*/  BSYNC B0 ;  /* 0x0000000000007941 */ /* 0x000fea0003800000 */
.L_x_52:
        /* <DEDUP_REMOVED lines=10> */
.L_x_55:
[----:B------:R-:W-:Y:S05]  /*7cb0*/  BSYNC B0 ;  /* 0x0000000000007941 */ /* 0x000fea0003800000 */
.L_x_54:
[----:B------:R-:W2:Y:S01]  /*7cc0*/  LDL.LU R22, [R1+0x48] ;  /* 0x0000480001167983 */ /* 0x000ea20000300800 */
[C---:B-----5:R-:W-:Y:S01]  /*7cd0*/  IMAD.U32 R15, R14.reuse, 0x10000, RZ ;  /* 0x000100000e0f7824 */ /* 0x060fe200078e00ff */
[----:B------:R-:W-:Y:S01]  /*7ce0*/  BSSY B0, `(.L_x_56) ;  /* 0x0000009000007945 */ /* 0x000fe20003800000 */
[----:B------:R-:W-:Y:S02]  /*7cf0*/  PRMT R21, R14, 0x7610, R21 ;  /* 0x000076100e157816 */ /* 0x000fe40000000015 */
[----:B------:R-:W-:-:S04]  /*7d00*/  FMUL R15, R15, UR8 ;  /* 0x000000080f0f7c20 */ /* 0x000fc80008400000 */
[----:B--2---:R-:W-:-:S05]  /*7d10*/  FFMA R15, R22, UR13, R15 ;  /* 0x0000000d160f7c23 */ /* 0x004fca000800000f */
[----:B------:R-:W-:-:S05]  /*7d20*/  F2FP.BF16.F32.PACK_AB R15, RZ, R15 ;  /* 0x0000000fff0f723e */ /* 0x000fca00000010ff */
[----:B------:R2:W-:Y:S01]  /*7d30*/  @P0 STG.E.U16 desc[UR24][R6.64+0x40], R15 ;  /* 0x0000400f06000986 */ /* 0x0005e2000c101518 */
[----:B------:R-:W-:-:S13]  /*7d40*/  ISETP.GT.AND P0, PT, R0, 0x8, P1 ;  /* 0x000000080000780c */ /* 0x000fda0000f04270 */
[----:B--2---:R-:W-:Y:S05]  /*7d50*/  @!P0 BRA `(.L_x_57) ;  /* 0x0000000000048947 */ /* 0x004fea0003800000 */
[----:B------:R2:W5:Y:S02]  /*7d60*/  LDG.E.LTC128B.U16 R21, desc[UR24][R8.64+0x42] ;  /* 0x0000421808157981 */ /* 0x000564000c1e1520 */
.L_x_57:
[----:B------:R-:W-:Y:S05]  /*7d70*/  BSYNC B0 ;  /* 0x0000000000007941 */ /* 0x000fea0003800000 */
.L_x_56:
[----:B------:R-:W3:Y:S01]  /*7d80*/  LDL.LU R15, [R1+0x4c] ;  /* 0x00004c00010f7983 */ /* 0x000ee20000300800 */
[----:B-----5:R-:W-:Y:S01]  /*7d90*/  IMAD.U32 R14, R21, 0x10000, RZ ;  /* 0x00010000150e7824 */ /* 0x020fe200078e00ff */
[----:B------:R-:W-:Y:S01]  /*7da0*/  ISETP.GT.AND P2, PT, R3, 0x28, PT ;  /* 0x000000280300780c */ /* 0x000fe20003f44270 */
[----:B------:R-:W-:Y:S01]  /*7db0*/  IMAD.WIDE.U32 R224, R219, R216, UR26 ;  /* 0x0000001adbe07e25 */ /* 0x000fe2000f8e00d8 */
[----:B------:R-:W-:-:S03]  /*7dc0*/  LOP3.LUT R2, R2, 0xffdfffff, RZ, 0xc0, !PT ;  /* 0xffdfffff02027812 */ /* 0x000fc600078ec0ff */
[----:B------:R-:W-:Y:S01]  /*7dd0*/  FMUL R14, R14, UR8 ;  /* 0x000000080e0e7c20 */ /* 0x000fe20008400000 */
[----:B------:R-:W-:Y:S01]  /*7de0*/  BSSY B0, `(.L_x_58) ;  /* 0x0000010000007945 */ /* 0x000fe20003800000 */
[----:B------:R-:W-:-:S06]  /*7df0*/  IMAD.IADD R237, R227, 0x1, R225 ;  /* 0x00000001e3ed7824 */ /* 0x000fcc00078e02e1 */
[----:B------:R-:W-:Y:S01]  /*7e00*/  @P2 LOP3.LUT R2, R2, 0x200000, RZ, 0xfc, !PT ;  /* 0x0020000002022812 */ /* 0x000fe200078efcff */
[----:B---3--:R-:W-:-:S05]  /*7e10*/  FFMA R14, R15, UR13, R14 ;  /* 0x0000000d0f0e7c23 */ /* 0x008fca000800000e */
[----:B------:R-:W-:-:S05]  /*7e20*/  F2FP.BF16.F32.PACK_AB R14, RZ, R14 ;  /* 0x0000000eff0e723e */ /* 0x000fca00000010ff */
[----:B------:R3:W-:Y:S02]  /*7e30*/  @P0 STG.E.U16 desc[UR24][R6.64+0x42], R14 ;  /* 0x0000420e06000986 */ /* 0x0007e4000c101518 */
[----:B---3--:R-:W-:-:S04]  /*7e40*/  IADD3 R14, P0, R224, UR10, RZ ;  /* 0x0000000ae00e7c10 */ /* 0x008fc8000ff1e0ff */
[----:B------:R-:W-:-:S03]  /*7e50*/  IADD3.X R15, R237, UR5, RZ, P0, !PT ;  /* 0x00000005ed0f7c10 */ /* 0x000fc600087fe4ff */
[----:B------:R-:W-:-:S04]  /*7e60*/  IMAD.WIDE.U32 R14, R20, UR7, R14 ;  /* 0x00000007140e7c25 */ /* 0x000fc8000f8e000e */
[----:B------:R-:W-:Y:S01]  /*7e70*/  VIADD R15, R15, UR12 ;  /* 0x0000000c0f0f7c36 */ /* 0x000fe20008000000 */
[----:B------:R-:W-:Y:S02]  /*7e80*/  IADD3 R238, P0, P1, R14, UR17, R12 ;  /* 0x000000110eee7c10 */ /* 0x000fe4000f91e00c */
[----:B------:R-:W-:Y:S02]  /*7e90*/  PRMT R14, R21, 0x7610, R14 ;  /* 0x00007610150e7816 */ /* 0x000fe4000000000e */
[----:B------:R-:W-:Y:S02]  /*7ea0*/  IADD3.X R244, R15, UR20, R13, P0, P1 ;  /* 0x000000140ff47c10 */ /* 0x000fe400087e240d */
[----:B------:R-:W-:-:S13]  /*7eb0*/  ISETP.GT.AND P0, PT, R0, RZ, P2 ;  /* 0x000000ff0000720c */ /* 0x000fda0001704270 */
[----:B------:R-:W-:Y:S05]  /*7ec0*/  @!P0 BRA `(.L_x_59) ;  /* 0x0000000000048947 */ /* 0x000fea0003800000 */
[----:B------:R3:W5:Y:S02]  /*7ed0*/  LDG.E.LTC128B.U16 R14, desc[UR24][R10.64+0x50] ;  /* 0x000050180a0e7981 */ /* 0x000764000c1e1520 */
.L_x_59:
[----:B------:R-:W-:Y:S05]  /*7ee0*/  BSYNC B0 ;  /* 0x0000000000007941 */ /* 0x000fea0003800000 */
.L_x_58:
        /* <DEDUP_REMOVED lines=13> */
.L_x_61:
[----:B------:R-:W-:Y:S05]  /*7fc0*/  BSYNC B0 ;  /* 0x0000000000007941 */ /* 0x000fea0003800000 */
.L_x_60:
        /* <DEDUP_REMOVED lines=10> */
.L_x_63:
[----:B------:R-:W-:Y:S05]  /*8070*/  BSYNC B0 ;  /* 0x0000000000007941 */ /* 0x000fea0003800000 */
.L_x_62:
        /* <DEDUP_REMOVED lines=10> */
.L_x_65:
[----:B------:R-:W-:Y:S05]  /*8120*/  BSYNC B0 ;  /* 0x0000000000007941 */ /* 0x000fea0003800000 */
.L_x_64:
[----:B------:R-:W3:Y:S01]  /*8130*/  LDL.LU R22, [R1+0x5c] ;  /* 0x00005c0001167983 */ /* 0x000ee20000300800 */
[----:B-----5:R-:W-:Y:S01]  /*8140*/  IMAD.U32 R15, R14, 0x10000, RZ ;  /* 0x000100000e0f7824 */ /* 0x020fe200078e00ff */
[----:B------:R-:W-:Y:S01]  /*8150*/  ISETP.GT.AND P3, PT, R3, 0x30, PT ;  /* 0x000000300300780c */ /* 0x000fe20003f64270 */
[----:B------:R-:W-:Y:S01]  /*8160*/  BSSY B0, `(.L_x_66) ;  /* 0x000000b000007945 */ /* 0x000fe20003800000 */
[----:B------:R-:W-:Y:S01]  /*8170*/  LOP3.LUT R2, R2, 0xfff7ffff, RZ, 0xc0, !PT ;  /* 0xfff7ffff02027812 */ /* 0x000fe200078ec0ff */
[----:B------:R-:W-:Y:S01]  /*8180*/  FMUL R15, R15, UR8 ;  /* 0x000000080f0f7c20 */ /* 0x000fe20008400000 */
[----:B------:R-:W-:-:S09]  /*8190*/  PRMT R21, R14, 0x7610, R21 ;  /* 0x000076100e157816 */ /* 0x000fd20000000015 */
[----:B------:R-:W-:Y:S01]  /*81a0*/  @P3 LOP3.LUT R2, R2, 0x80000, RZ, 0xfc, !PT ;  /* 0x0008000002023812 */ /* 0x000fe200078efcff */
[----:B---3--:R-:W-:-:S05]  /*81b0*/  FFMA R15, R22, UR13, R15 ;  /* 0x0000000d160f7c23 */ /* 0x008fca000800000f */
[----:B------:R-:W-:-:S05]  /*81c0*/  F2FP.BF16.F32.PACK_AB R15, RZ, R15 ;  /* 0x0000000fff0f723e */ /* 0x000fca00000010ff */
[----:B------:R3:W-:Y:S01]  /*81d0*/  @P0 STG.E.U16 desc[UR24][R6.64+0x52], R15 ;  /* 0x0000520f06000986 */ /* 0x0007e2000c101518 */
[----:B------:R-:W-:-:S13]  /*81e0*/  ISETP.GT.AND P0, PT, R0, RZ, P3 ;  /* 0x000000ff0000720c */ /* 0x000fda0001f04270 */
[----:B---3--:R-:W-:Y:S05]  /*81f0*/  @!P0 BRA `(.L_x_67) ;  /* 0x0000000000048947 */ /* 0x008fea0003800000 */
[----:B------:R3:W5:Y:S02]  /*8200*/  LDG.E.LTC128B.U16 R21, desc[UR24][R10.64+0x60] ;  /* 0x000060180a157981 */ /* 0x000764000c1e1520 */
.L_x_67:
[----:B------:R-:W-:Y:S05]  /*8210*/  BSYNC B0 ;  /* 0x0000000000007941 */ /* 0x000fea0003800000 */
.L_x_66:
[----:B------:R-:W2:Y:S01]  /*8220*/  LDL.LU R15, [R1+0x60] ;  /* 0x00006000010f7983 */ /* 0x000ea20000300800 */
[----:B-----5:R-:W-:Y:S01]  /*8230*/  IMAD.U32 R14, R21, 0x10000, RZ ;  /* 0x00010000150e7824 */ /* 0x020fe200078e00ff */
[----:B------:R-:W-:Y:S01]  /*8240*/  ISETP.GT.AND P2, PT, R3, 0x31, PT ;  /* 0x000000310300780c */ /* 0x000fe20003f44270 */
[----:B------:R-:W-:Y:S01]  /*8250*/  IMAD.WIDE.U32 R22, R221, R216, UR26 ;  /* 0x0000001add167e25 */ /* 0x000fe2000f8e00d8 */
[----:B------:R-:W-:-:S03]  /*8260*/  LOP3.LUT R2, R2, 0xfffbffff, RZ, 0xc0, !PT ;  /* 0xfffbffff02027812 */ /* 0x000fc600078ec0ff */
[----:B------:R-:W-:Y:S01]  /*8270*/  FMUL R14, R14, UR8 ;  /* 0x000000080e0e7c20 */ /* 0x000fe20008400000 */
[----:B------:R-:W-:Y:S01]  /*8280*/  BSSY B0, `(.L_x_68) ;  /* 0x0000010000007945 */ /* 0x000fe20003800000 */
[----:B------:R-:W-:Y:S01]  /*8290*/  IMAD.IADD R235, R223, 0x1, R23 ;  /* 0x00000001dfeb7824 */ /* 0x000fe200078e0217 */
[----:B------:R-:W-:-:S05]  /*82a0*/  PRMT R218, R21, 0x7610, R218 ;  /* 0x0000761015da7816 */ /* 0x000fca00000000da */
[----:B------:R-:W-:Y:S01]  /*82b0*/  @P2 LOP3.LUT R2, R2, 0x40000, RZ, 0xfc, !PT ;  /* 0x0004000002022812 */ /* 0x000fe200078efcff */
[----:B--2---:R-:W-:-:S05]  /*82c0*/  FFMA R14, R15, UR13, R14 ;  /* 0x0000000d0f0e7c23 */ /* 0x004fca000800000e */
[----:B------:R-:W-:-:S05]  /*82d0*/  F2FP.BF16.F32.PACK_AB R14, RZ, R14 ;  /* 0x0000000eff0e723e */ /* 0x000fca00000010ff */
[----:B------:R2:W-:Y:S02]  /*82e0*/  @P0 STG.E.U16 desc[UR24][R4.64+0x60], R14 ;  /* 0x0000600e04000986 */ /* 0x0005e4000c101518 */
[----:B--2---:R-:W-:-:S04]  /*82f0*/  IADD3 R14, P0, R22, UR10, RZ ;  /* 0x0000000a160e7c10 */ /* 0x004fc8000ff1e0ff */
[----:B------:R-:W-:-:S03]  /*8300*/  IADD3.X R15, R235, UR5, RZ, P0, !PT ;  /* 0x00000005eb0f7c10 */ /* 0x000fc600087fe4ff */
[----:B------:R-:W-:-:S04]  /*8310*/  IMAD.WIDE.U32 R14, R20, UR7, R14 ;  /* 0x00000007140e7c25 */ /* 0x000fc8000f8e000e */
[----:B------:R-:W-:Y:S01]  /*8320*/  VIADD R15, R15, UR12 ;  /* 0x0000000c0f0f7c36 */ /* 0x000fe20008000000 */
[----:B------:R-:W-:-:S04]  /*8330*/  IADD3 R236, P0, P1, R14, UR17, R12 ;  /* 0x000000110eec7c10 */ /* 0x000fc8000f91e00c */
[----:B------:R-:W-:Y:S02]  /*8340*/  IADD3.X R243, R15, UR20, R13, P0, P1 ;  /* 0x000000140ff37c10 */ /* 0x000fe400087e240d */
[----:B------:R-:W-:-:S13]  /*8350*/  ISETP.GT.AND P0, PT, R0, RZ, P2 ;  /* 0x000000ff0000720c */ /* 0x000fda0001704270 */
[----:B------:R-:W-:Y:S05]  /*8360*/  @!P0 BRA `(.L_x_69) ;  /* 0x0000000000048947 */ /* 0x000fea0003800000 */
[----:B------:R2:W5:Y:S02]  /*8370*/  LDG.E.LTC128B.U16 R218, desc[UR24][R10.64+0x62] ;  /* 0x000062180ada7981 */ /* 0x000564000c1e1520 */
.L_x_69:
[----:B------:R-:W-:Y:S05]  /*8380*/  BSYNC B0 ;  /* 0x0000000000007941 */ /* 0x000fea0003800000 */
.L_x_68:
[----:B------:R-:W3:Y:S01]  /*8390*/  LDL.LU R15, [R1+0x64] ;  /* 0x00006400010f7983 */ /* 0x000ee20000300800 */
[----:B-----5:R-:W-:Y:S01]  /*83a0*/  IMAD.U32 R14, R218, 0x10000, RZ ;  /* 0x00010000da0e7824 */ /* 0x020fe200078e00ff */
[----:B------:R-:W-:Y:S03]  /*83b0*/  BSSY B0, `(.L_x_70) ;  /* 0x0000011000007945 */ /* 0x000fe60003800000 */
[----:B------:R-:W-:-:S04]  /*83c0*/  FMUL R14, R14, UR8 ;  /* 0x000000080e0e7c20 */ /* 0x000fc80008400000 */
[----:B---3--:R-:W-:-:S05]  /*83d0*/  FFMA R14, R15, UR13, R14 ;  /* 0x0000000d0f0e7c23 */ /* 0x008fca000800000e */
[----:B------:R-:W-:-:S05]  /*83e0*/  F2FP.BF16.F32.PACK_AB R14, RZ, R14 ;  /* 0x0000000eff0e723e */ /* 0x000fca00000010ff */
[----:B------:R3:W-:Y:S02]  /*83f0*/  @P0 STG.E.U16 desc[UR24][R4.64+0x62], R14 ;  /* 0x0000620e04000986 */ /* 0x0007e4000c101518 */
[----:B---3--:R-:W-:-:S04]  /*8400*/  IMAD.WIDE.U32 R14, R220, R216, UR26 ;  /* 0x0000001adc0e7e25 */ /* 0x008fc8000f8e00d8 */
[----:B------:R-:W-:Y:S01]  /*8410*/  IMAD.IADD R226, R222, 0x1, R15 ;  /* 0x00000001dee27824 */ /* 0x000fe200078e020f */
[----:B------:R-:W-:-:S04]  /*8420*/  IADD3 R216, P0, R14, UR10, RZ ;  /* 0x0000000a0ed87c10 */ /* 0x000fc8000ff1e0ff */
[----:B------:R-:W-:-:S03]  /*8430*/  IADD3.X R217, R226, UR5, RZ, P0, !PT ;  /* 0x00000005e2d97c10 */ /* 0x000fc600087fe4ff */
[----:B------:R-:W-:-:S04]  /*8440*/  IMAD.WIDE.U32 R20, R20, UR7, R216 ;  /* 0x0000000714147c25 */ /* 0x000fc8000f8e00d8 */
[----:B------:R-:W-:Y:S01]  /*8450*/  VIADD R21, R21, UR12 ;  /* 0x0000000c15157c36 */ /* 0x000fe20008000000 */
[----:B------:R-:W-:Y:S02]  /*8460*/  IADD3 R234, P0, P1, R20, UR17, R12 ;  /* 0x0000001114ea7c10 */ /* 0x000fe4000f91e00c */
[----:B------:R-:W-:Y:S02]  /*8470*/  PRMT R20, R218, 0x7610, R20 ;  /* 0x00007610da147816 */ /* 0x000fe40000000014 */
[----:B------:R-:W-:Y:S02]  /*8480*/  IADD3.X R242, R21, UR20, R13, P0, P1 ;  /* 0x0000001415f27c10 */ /* 0x000fe400087e240d */
[----:B------:R-:W-:-:S13]  /*8490*/  ISETP.GT.AND P0, PT, R0, 0x8, P3 ;  /* 0x000000080000780c */ /* 0x000fda0001f04270 */
[----:B------:R-:W-:Y:S05]  /*84a0*/  @!P0 BRA `(.L_x_71) ;  /* 0x0000000000048947 */ /* 0x000fea0003800000 */
[----:B------:R3:W5:Y:S02]  /*84b0*/  LDG.E.LTC128B.U16 R20, desc[UR24][R8.64+0x60] ;  /* 0x0000601808147981 */ /* 0x000764000c1e1520 */
.L_x_71:
[----:B------:R-:W-:Y:S05]  /*84c0*/  BSYNC B0 ;  /* 0x0000000000007941 */ /* 0x000fea0003800000 */
.L_x_70:
        /* <DEDUP_REMOVED lines=10> */
.L_x_73:
[----:B------:R-:W-:Y:S05]  /*8570*/  BSYNC B0 ;  /* 0x0000000000007941 */ /* 0x000fea0003800000 */
.L_x_72:
[----:B------:R-:W3:Y:S01]  /*8580*/  LDL.LU R13, [R1+0x6c] ;  /* 0x00006c00010d7983 */ /* 0x000ee20000300800 */
[----:B-----5:R-:W-:Y:S01]  /*8590*/  SHF.L.U32 R12, R20, 0x10, RZ ;  /* 0x00000010140c7819 */ /* 0x020fe200000006ff */
[----:B------:R-:W-:Y:S01]  /*85a0*/  USHF.L.U32 UR16, UR14, 0x1, URZ ;  /* 0x000000010e107899 */ /* 0x000fe2000800063f */
[----:B------:R-:W-:Y:S01]  /*85b0*/  ISETP.GT.AND P3, PT, R3, 0x38, PT ;  /* 0x000000380300780c */ /* 0x000fe20003f64270 */
[----:B------:R-:W-:Y:S01]  /*85c0*/  USHF.L.U64.HI UR22, UR14, 0x1, UR21 ;  /* 0x000000010e167899 */ /* 0x000fe20008010215 */
[----:B------:R-:W-:Y:S01]  /*85d0*/  LOP3.LUT R2, R2, 0xfffdffff, RZ, 0xc0, !PT ;  /* 0xfffdffff02027812 */ /* 0x000fe200078ec0ff */
[----:B------:R-:W-:Y:S01]  /*85e0*/  FMUL R12, R12, UR8 ;  /* 0x000000080c0c7c20 */ /* 0x000fe20008400000 */
[----:B------:R-:W-:Y:S09]  /*85f0*/  BSSY B0, `(.L_x_74) ;  /* 0x000000c000007945 */ /* 0x000ff20003800000 */
[----:B------:R-:W-:Y:S01]  /*8600*/  @P3 LOP3.LUT R2, R2, 0x20000, RZ, 0xfc, !PT ;  /* 0x0002000002023812 */ /* 0x000fe200078efcff */
[----:B---3--:R-:W-:Y:S01]  /*8610*/  FFMA R12, R13, UR13, R12 ;  /* 0x0000000d0d0c7c23 */ /* 0x008fe2000800000c */
[----:B------:R-:W-:-:S04]  /*8620*/  IMAD.U32 R13, RZ, RZ, UR6 ;  /* 0x00000006ff0d7e24 */ /* 0x000fc8000f8e00ff */
[----:B------:R-:W-:-:S05]  /*8630*/  F2FP.BF16.F32.PACK_AB R12, RZ, R12 ;  /* 0x0000000cff0c723e */ /* 0x000fca00000010ff */
[----:B------:R3:W-:Y:S02]  /*8640*/  @P0 STG.E.U16 desc[UR24][R6.64+0x62], R12 ;  /* 0x0000620c06000986 */ /* 0x0007e4000c101518 */
[----:B---3--:R-:W-:-:S05]  /*8650*/  IMAD.U32 R12, RZ, RZ, UR23 ;  /* 0x00000017ff0c7e24 */ /* 0x008fca000f8e00ff */
[----:B------:R-:W-:-:S04]  /*8660*/  IADD3 R12, P0, P1, R12, UR16, R4 ;  /* 0x000000100c0c7c10 */ /* 0x000fc8000f91e004 */
[----:B------:R-:W-:Y:S02]  /*8670*/  IADD3.X R13, R13, UR22, R5, P0, P1 ;  /* 0x000000160d0d7c10 */ /* 0x000fe400087e2405 */
[----:B------:R-:W-:-:S13]  /*8680*/  ISETP.GT.AND P0, PT, R0, RZ, P3 ;  /* 0x000000ff0000720c */ /* 0x000fda0001f04270 */
[----:B------:R-:W-:Y:S05]  /*8690*/  @!P0 BRA `(.L_x_75) ;  /* 0x0000000000048947 */ /* 0x000fea0003800000 */
[----:B------:R3:W5:Y:S02]  /*86a0*/  LDG.E.LTC128B.U16 R20, desc[UR24][R10.64+0x70] ;  /* 0x000070180a147981 */ /* 0x000764000c1e1520 */
.L_x_75:
[----:B------:R-:W-:Y:S05]  /*86b0*/  BSYNC B0 ;  /* 0x0000000000007941 */ /* 0x000fea0003800000 */
.L_x_74:
[----:B------:R-:W2:Y:S01]  /*86c0*/  LDL.LU R216, [R1+0x70] ;  /* 0x0000700001d87983 */ /* 0x000ea20000300800 */
[----:B-----5:R-:W-:Y:S01]  /*86d0*/  IMAD.U32 R21, R20, 0x10000, RZ ;  /* 0x0001000014157824 */ /* 0x020fe200078e00ff */
[----:B------:R-:W-:Y:S01]  /*86e0*/  ISETP.GT.AND P2, PT, R3, 0x39, PT ;  /* 0x000000390300780c */ /* 0x000fe20003f44270 */
[----:B------:R-:W-:Y:S01]  /*86f0*/  BSSY B0, `(.L_x_76) ;  /* 0x000000b000007945 */ /* 0x000fe20003800000 */
[----:B------:R-:W-:Y:S01]  /*8700*/  LOP3.LUT R2, R2, 0xfffeffff, RZ, 0xc0, !PT ;  /* 0xfffeffff02027812 */ /* 0x000fe200078ec0ff */
[----:B------:R-:W-:Y:S01]  /*8710*/  FMUL R21, R21, UR8 ;  /* 0x0000000815157c20 */ /* 0x000fe20008400000 */
[----:B------:R-:W-:-:S09]  /*8720*/  PRMT R217, R20, 0x7610, R217 ;  /* 0x0000761014d97816 */ /* 0x000fd200000000d9 */
[----:B------:R-:W-:Y:S01]  /*8730*/  @P2 LOP3.LUT R2, R2, 0x10000, RZ, 0xfc, !PT ;  /* 0x0001000002022812 */ /* 0x000fe200078efcff */
[----:B--2---:R-:W-:-:S05]  /*8740*/  FFMA R21, R216, UR13, R21 ;  /* 0x0000000dd8157c23 */ /* 0x004fca0008000015 */
[----:B------:R-:W-:-:S05]  /*8750*/  F2FP.BF16.F32.PACK_AB R21, RZ, R21 ;  /* 0x00000015ff15723e */ /* 0x000fca00000010ff */
[----:B------:R2:W-:Y:S01]  /*8760*/  @P0 STG.E.U16 desc[UR24][R4.64+0x70], R21 ;  /* 0x0000701504000986 */ /* 0x0005e2000c101518 */
[----:B------:R-:W-:-:S13]  /*8770*/  ISETP.GT.AND P0, PT, R0, RZ, P2 ;  /* 0x000000ff0000720c */ /* 0x000fda0001704270 */
[----:B--2---:R-:W-:Y:S05]  /*8780*/  @!P0 BRA `(.L_x_77) ;  /* 0x0000000000048947 */ /* 0x004fea0003800000 */
[----:B------:R2:W5:Y:S02]  /*8790*/  LDG.E.LTC128B.U16 R217, desc[UR24][R10.64+0x72] ;  /* 0x000072180ad97981 */ /* 0x000564000c1e1520 */
.L_x_77:
[----:B------:R-:W-:Y:S05]  /*87a0*/  BSYNC B0 ;  /* 0x0000000000007941 */ /* 0x000fea0003800000 */
.L_x_76:
        /* <DEDUP_REMOVED lines=10> */
.L_x_79:
[----:B------:R-:W-:Y:S05]  /*8850*/  BSYNC B0 ;  /* 0x0000000000007941 */ /* 0x000fea0003800000 */
.L_x_78:
[----:B------:R-:W2:Y:S01]  /*8860*/  LDL.LU R21, [R1+0x78] ;  /* 0x0000780001157983 */ /* 0x000ea20000300800 */
[----:B-----5:R-:W-:Y:S01]  /*8870*/  IMAD.U32 R20, R217, 0x10000, RZ ;  /* 0x00010000d9147824 */ /* 0x020fe200078e00ff */
[----:B------:R-:W-:Y:S01]  /*8880*/  USHF.L.U32 UR9, UR18, 0x8, URZ ;  /* 0x0000000812097899 */ /* 0x000fe2000800063f */
[----:B------:R-:W-:Y:S01]  /*8890*/  BSSY B0, `(.L_x_80) ;  /* 0x000000d000007945 */ /* 0x000fe20003800000 */
[----:B------:R-:W-:Y:S01]  /*88a0*/  USHF.L.U64.HI UR15, UR18, 0x8, UR19 ;  /* 0x00000008120f7899 */ /* 0x000fe20008010213 */
[----:B------:R-:W-:-:S03]  /*88b0*/  FMUL R20, R20, UR8 ;  /* 0x0000000814147c20 */ /* 0x000fc60008400000 */
[----:B------:R-:W-:Y:S02]  /*88c0*/  IMAD.U32 R216, RZ, RZ, UR9 ;  /* 0x00000009ffd87e24 */ /* 0x000fe4000f8e00ff */
[----:B--2---:R-:W-:Y:S01]  /*88d0*/  FFMA R20, R21, UR13, R20 ;  /* 0x0000000d15147c23 */ /* 0x004fe20008000014 */
[----:B------:R-:W-:-:S04]  /*88e0*/  IMAD.U32 R21, RZ, RZ, UR15 ;  /* 0x0000000fff157e24 */ /* 0x000fc8000f8e00ff */
[----:B------:R-:W-:-:S05]  /*88f0*/  F2FP.BF16.F32.PACK_AB R20, RZ, R20 ;  /* 0x00000014ff14723e */ /* 0x000fca00000010ff */
[----:B------:R2:W-:Y:S02]  /*8900*/  @P0 STG.E.U16 desc[UR24][R6.64+0x70], R20 ;  /* 0x0000701406000986 */ /* 0x0005e4000c101518 */
[----:B--2---:R-:W-:-:S04]  /*8910*/  IADD3 R20, P0, P1, R4, UR23, R216 ;  /* 0x0000001704147c10 */ /* 0x004fc8000f91e0d8 */
[----:B------:R-:W-:Y:S02]  /*8920*/  IADD3.X R21, R5, UR6, R21, P0, P1 ;  /* 0x0000000605157c10 */ /* 0x000fe400087e2415 */
[----:B------:R-:W-:-:S13]  /*8930*/  ISETP.GT.AND P0, PT, R0, 0x8, P2 ;  /* 0x000000080000780c */ /* 0x000fda0001704270 */
[----:B------:R-:W-:Y:S05]  /*8940*/  @!P0 BRA `(.L_x_81) ;  /* 0x0000000000048947 */ /* 0x000fea0003800000 */
[----:B------:R2:W5:Y:S02]  /*8950*/  LDG.E.LTC128B.U16 R217, desc[UR24][R8.64+0x72] ;  /* 0x0000721808d97981 */ /* 0x000564000c1e1520 */
.L_x_81:
[----:B------:R-:W-:Y:S05]  /*8960*/  BSYNC B0 ;  /* 0x0000000000007941 */ /* 0x000fea0003800000 */
.L_x_80:
        /* <DEDUP_REMOVED lines=13> */
.L_x_83:
[----:B------:R-:W-:Y:S05]  /*8a40*/  BSYNC B0 ;  /* 0x0000000000007941 */ /* 0x000fea0003800000 */
.L_x_82:
        /* <DEDUP_REMOVED lines=13> */
.L_x_85:
[----:B------:R-:W-:Y:S05]  /*8b20*/  BSYNC B0 ;  /* 0x0000000000007941 */ /* 0x000fea0003800000 */
.L_x_84:
        /* <DEDUP_REMOVED lines=10> */
.L_x_87:
[----:B------:R-:W-:Y:S05]  /*8bd0*/  BSYNC B0 ;  /* 0x0000000000007941 */ /* 0x000fea0003800000 */
.L_x_86:
        /* <DEDUP_REMOVED lines=10> */
.L_x_89:
[----:B------:R-:W-:Y:S05]  /*8c80*/  BSYNC B0 ;  /* 0x0000000000007941 */ /* 0x000fea0003800000 */
.L_x_88:
        /* <DEDUP_REMOVED lines=13> */
.L_x_91:
[----:B------:R-:W-:Y:S05]  /*8d60*/  BSYNC B0 ;  /* 0x0000000000007941 */ /* 0x000fea0003800000 */
.L_x_90:
        /* <DEDUP_REMOVED lines=13> */
.L_x_93:
[----:B------:R-:W-:Y:S05]  /*8e40*/  BSYNC B0 ;  /* 0x0000000000007941 */ /* 0x000fea0003800000 */
.L_x_92:
        /* <DEDUP_REMOVED lines=10> */
.L_x_95:
[----:B------:R-:W-:Y:S05]  /*8ef0*/  BSYNC B0 ;  /* 0x0000000000007941 */ /* 0x000fea0003800000 */
.L_x_94:
        /* <DEDUP_REMOVED lines=10> */
.L_x_97:
[----:B------:R-:W-:Y:S05]  /*8fa0*/  BSYNC B0 ;  /* 0x0000000000007941 */ /* 0x000fea0003800000 */
.L_x_96:
        /* <DEDUP_REMOVED lines=13> */
.L_x_99:
[----:B------:R-:W-:Y:S05]  /*9080*/  BSYNC B0 ;  /* 0x0000000000007941 */ /* 0x000fea0003800000 */
.L_x_98:
[----:B------:R-:W2:Y:S01]  /*9090*/  LDL.LU R218, [R1+0xa0] ;  /* 0x0000a00001da7983 */ /* 0x000ea20000300800 */
[----:B-----5:R-:W-:Y:S01]  /*90a0*/  IMAD.U32 R15, R217, 0x10000, RZ ;  /* 0x00010000d90f7824 */ /* 0x020fe200078e00ff */
[----:B------:R-:W-:Y:S01]  /*90b0*/  ISETP.GT.AND P1, PT, R3, 0x51, PT ;  /* 0x000000510300780c */ /* 0x000fe20003f24270 */
[----:B------:R-:W-:Y:S01]  /*90c0*/  BSSY B0, `(.L_x_100) ;  /* 0x000002e000007945 */ /* 0x000fe20003800000 */
[----:B------:R-:W-:Y:S01]  /*90d0*/  LOP3.LUT R2, R2, 0xfffffbff, RZ, 0xc0, !PT ;  /* 0xfffffbff02027812 */ /* 0x000fe200078ec0ff */
[----:B------:R-:W-:-:S10]  /*90e0*/  FMUL R15, R15, UR8 ;  /* 0x000000080f0f7c20 */ /* 0x000fd40008400000 */
[----:B------:R-:W-:Y:S01]  /*90f0*/  @P1 LOP3.LUT R2, R2, 0x400, RZ, 0xfc, !PT ;  /* 0x0000040002021812 */ /* 0x000fe200078efcff */
[----:B--2---:R-:W-:Y:S01]  /*9100*/  FFMA R15, R218, UR13, R15 ;  /* 0x0000000dda0f7c23 */ /* 0x004fe2000800000f */
[----:B------:R-:W-:-:S04]  /*9110*/  IMAD.WIDE.U32 R218, R219, UR28, R16 ;  /* 0x0000001cdbda7c25 */ /* 0x000fc8000f8e0010 */
[----:B------:R-:W-:-:S05]  /*9120*/  F2FP.BF16.F32.PACK_AB R15, RZ, R15 ;  /* 0x0000000fff0f723e */ /* 0x000fca00000010ff */
[----:B------:R2:W-:Y:S01]  /*9130*/  @P0 STG.E.U16 desc[UR24][R4.64+0xa0], R15 ;  /* 0x0000a00f04000986 */ /* 0x0005e2000c101518 */
[----:B------:R-:W-:Y:S01]  /*9140*/  LEA R232, P0, R218, UR30, 0x1 ;  /* 0x0000001edae87c11 */ /* 0x000fe2000f8008ff */
[----:B--2---:R-:W-:-:S05]  /*9150*/  IMAD.IADD R15, R219, 0x1, R227 ;  /* 0x00000001db0f7824 */ /* 0x004fca00078e02e3 */
[----:B------:R-:W-:Y:S01]  /*9160*/  LEA.HI.X R233, R218, UR31, R15, 0x1, P0 ;  /* 0x0000001fdae97c11 */ /* 0x000fe200080f0c0f */
[----:B------:R-:W-:-:S04]  /*9170*/  IMAD.WIDE.U32 R218, R221, UR28, R16 ;  /* 0x0000001cddda7c25 */ /* 0x000fc8000f8e0010 */
[----:B------:R-:W-:Y:S01]  /*9180*/  IMAD.IADD R223, R219, 0x1, R223 ;  /* 0x00000001dbdf7824 */ /* 0x000fe200078e02df */
[----:B------:R-:W-:-:S04]  /*9190*/  LEA R230, P0, R218, UR30, 0x1 ;  /* 0x0000001edae67c11 */ /* 0x000fc8000f8008ff */
[----:B------:R-:W-:Y:S01]  /*91a0*/  LEA.HI.X R231, R218, UR31, R223, 0x1, P0 ;  /* 0x0000001fdae77c11 */ /* 0x000fe200080f0cdf */
[----:B------:R-:W-:-:S04]  /*91b0*/  IMAD.WIDE.U32 R218, R220, UR28, R16 ;  /* 0x0000001cdcda7c25 */ /* 0x000fc8000f8e0010 */
[----:B------:R-:W-:Y:S01]  /*91c0*/  IMAD.IADD R222, R219, 0x1, R222 ;  /* 0x00000001dbde7824 */ /* 0x000fe200078e02de */
[----:B------:R-:W-:-:S04]  /*91d0*/  LEA R228, P0, R218, UR30, 0x1 ;  /* 0x0000001edae47c11 */ /* 0x000fc8000f8008ff */
[----:B------:R-:W-:Y:S02]  /*91e0*/  LEA.HI.X R229, R218, UR31, R222, 0x1, P0 ;  /* 0x0000001fdae57c11 */ /* 0x000fe400080f0cde */
[----:B------:R-:W-:-:S04]  /*91f0*/  LEA R218, P0, R241, UR30, 0x1 ;  /* 0x0000001ef1da7c11 */ /* 0x000fc8000f8008ff */
[----:B------:R-:W-:Y:S02]  /*9200*/  LEA.HI.X R219, R241, UR31, R247, 0x1, P0 ;  /* 0x0000001ff1db7c11 */ /* 0x000fe400080f0cf7 */
[----:B------:R-:W-:-:S04]  /*9210*/  LEA R220, P0, R240, UR30, 0x1 ;  /* 0x0000001ef0dc7c11 */ /* 0x000fc8000f8008ff */
[----:B------:R-:W-:Y:S02]  /*9220*/  LEA.HI.X R221, R240, UR31, R246, 0x1, P0 ;  /* 0x0000001ff0dd7c11 */ /* 0x000fe400080f0cf6 */
[----:B------:R-:W-:-:S04]  /*9230*/  LEA R222, P0, R239, UR30, 0x1 ;  /* 0x0000001eefde7c11 */ /* 0x000fc8000f8008ff */
[----:B------:R-:W-:Y:S02]  /*9240*/  LEA.HI.X R223, R239, UR31, R245, 0x1, P0 ;  /* 0x0000001fefdf7c11 */ /* 0x000fe400080f0cf5 */
[----:B------:R-:W-:-:S05]  /*9250*/  IADD3 R224, P0, R18, R224, RZ ;  /* 0x000000e012e07210 */ /* 0x000fca0007f1e0ff */
[----:B------:R-:W-:Y:S01]  /*9260*/  IMAD.X R19, R237, 0x1, R17, P0 ;  /* 0x00000001ed137824 */ /* 0x000fe200000e0611 */
[----:B------:R-:W-:-:S05]  /*9270*/  IADD3 R22, P0, R18, R22, RZ ;  /* 0x0000001612167210 */ /* 0x000fca0007f1e0ff */
[----:B------:R-:W-:Y:S01]  /*9280*/  IMAD.X R23, R235, 0x1, R17, P0 ;  /* 0x00000001eb177824 */ /* 0x000fe200000e0611 */
[----:B------:R-:W-:-:S05]  /*9290*/  IADD3 R15, P0, R18, R14, RZ ;  /* 0x0000000e120f7210 */ /* 0x000fca0007f1e0ff */
[----:B------:R-:W-:Y:S01]  /*92a0*/  IMAD.X R16, R226, 0x1, R17, P0 ;  /* 0x00000001e2107824 */ /* 0x000fe200000e0611 */
        /* <DEDUP_REMOVED lines=12> */
[----:B------:R-:W-:-:S13]  /*9370*/  ISETP.GT.AND P0, PT, R0, RZ, P1 ;  /* 0x000000ff0000720c */ /* 0x000fda0000f04270 */
[----:B------:R-:W-:Y:S05]  /*9380*/  @!P0 BRA `(.L_x_101) ;  /* 0x0000000000048947 */ /* 0x000fea0003800000 */
[----:B------:R2:W5:Y:S02]  /*9390*/  LDG.E.LTC128B.U16 R217, desc[UR24][R10.64+0xa2] ;  /* 0x0000a2180ad97981 */ /* 0x000564000c1e1520 */
.L_x_101:
[----:B------:R-:W-:Y:S05]  /*93a0*/  BSYNC B0 ;  /* 0x0000000000007941 */ /* 0x000fea0003800000 */
.L_x_100:
        /* <DEDUP_REMOVED lines=10> */
.L_x_103:
[----:B------:R-:W-:Y:S05]  /*9450*/  BSYNC B0 ;  /* 0x0000000000007941 */ /* 0x000fea0003800000 */
.L_x_102:
        /* <DEDUP_REMOVED lines=10> */
.L_x_105:
[----:B------:R-:W-:Y:S05]  /*9500*/  BSYNC B0 ;  /* 0x0000000000007941 */ /* 0x000fea0003800000 */
.L_x_104:
        /* <DEDUP_REMOVED lines=13> */
.L_x_107:
[----:B------:R-:W-:Y:S05]  /*95e0*/  BSYNC B0 ;  /* 0x0000000000007941 */ /* 0x000fea0003800000 */
.L_x_106:
        /* <DEDUP_REMOVED lines=13> */
.L_x_109:
[----:B------:R-:W-:Y:S05]  /*96c0*/  BSYNC B0 ;  /* 0x0000000000007941 */ /* 0x000fea0003800000 */
.L_x_108:
        /* <DEDUP_REMOVED lines=10> */
.L_x_111:
[----:B------:R-:W-:Y:S05]  /*9770*/  BSYNC B0 ;  /* 0x0000000000007941 */ /* 0x000fea0003800000 */
.L_x_110:
        /* <DEDUP_REMOVED lines=10> */
.L_x_113:
[----:B------:R-:W-:Y:S05]  /*9820*/  BSYNC B0 ;  /* 0x0000000000007941 */ /* 0x000fea0003800000 */
.L_x_112:
        /* <DEDUP_REMOVED lines=13> */
.L_x_115:
[----:B------:R-:W-:Y:S05]  /*9900*/  BSYNC B0 ;  /* 0x0000000000007941 */ /* 0x000fea0003800000 */
.L_x_114:
        /* <DEDUP_REMOVED lines=13> */
.L_x_117:
[----:B------:R-:W-:Y:S05]  /*99e0*/  BSYNC B0 ;  /* 0x0000000000007941 */ /* 0x000fea0003800000 */
.L_x_116:
        /* <DEDUP_REMOVED lines=10> */
.L_x_119:
[----:B------:R-:W-:Y:S05]  /*9a90*/  BSYNC B0 ;  /* 0x0000000000007941 */ /* 0x000fea0003800000 */
.L_x_118:
        /* <DEDUP_REMOVED lines=10> */
.L_x_121:
[----:B------:R-:W-:Y:S05]  /*9b40*/  BSYNC B0 ;  /* 0x0000000000007941 */ /* 0x000fea0003800000 */
.L_x_120:
        /* <DEDUP_REMOVED lines=13> */
.L_x_123:
[----:B------:R-:W-:Y:S05]  /*9c20*/  BSYNC B0 ;  /* 0x0000000000007941 */ /* 0x000fea0003800000 */
.L_x_122:
        /* <DEDUP_REMOVED lines=13> */
.L_x_125:
[----:B------:R-:W-:Y:S05]  /*9d00*/  BSYNC B0 ;  /* 0x0000000000007941 */ /* 0x000fea0003800000 */
.L_x_124:
        /* <DEDUP_REMOVED lines=10> */
.L_x_127:
[----:B------:R-:W-:Y:S05]  /*9db0*/  BSYNC B0 ;  /* 0x0000000000007941 */ /* 0x000fea0003800000 */
.L_x_126:
        /* <DEDUP_REMOVED lines=10> */
.L_x_129:
[----:B------:R-:W-:Y:S05]  /*9e60*/  BSYNC B0 ;  /* 0x0000000000007941 */ /* 0x000fea0003800000 */
.L_x_128:
[----:B------:R-:W3:Y:S01]  /*9e70*/  LDL.LU R235, [R1+0xdc] ;  /* 0x0000dc0001eb7983 */ /* 0x000ee20000300800 */
[----:B-----5:R-:W-:Y:S01]  /*9e80*/  IMAD.U32 R234, R217, 0x10000, RZ ;  /* 0x00010000d9ea7824 */ /* 0x020fe200078e00ff */
[----:B------:R-:W-:Y:S01]  /*9e90*/  ISETP.GT.AND P3, PT, R3, 0x70, PT ;  /* 0x000000700300780c */ /* 0x000fe20003f64270 */
[----:B------:R-:W-:Y:S02]  /*9ea0*/  BSSY B0, `(.L_x_130) ;  /* 0x0000008000007945 */ /* 0x000fe40003800000 */
[----:B------:R-:W-:-:S04]  /*9eb0*/  FMUL R234, R234, UR8 ;  /* 0x00000008eaea7c20 */ /* 0x000fc80008400000 */
[----:B---3--:R-:W-:-:S05]  /*9ec0*/  FFMA R234, R235, UR13, R234 ;  /* 0x0000000debea7c23 */ /* 0x008fca00080000ea */
[----:B------:R-:W-:-:S05]  /*9ed0*/  F2FP.BF16.F32.PACK_AB R234, RZ, R234 ;  /* 0x000000eaffea723e */ /* 0x000fca00000010ff */
[----:B------:R3:W-:Y:S01]  /*9ee0*/  @P0 STG.E.U16 desc[UR24][R6.64+0xd2], R234 ;  /* 0x0000d2ea06000986 */ /* 0x0007e2000c101518 */
[----:B------:R-:W-:-:S13]  /*9ef0*/  ISETP.GT.AND P0, PT, R0, RZ, P3 ;  /* 0x000000ff0000720c */ /* 0x000fda0001f04270 */
[----:B---3--:R-:W-:Y:S05]  /*9f00*/  @!P0 BRA `(.L_x_131) ;  /* 0x0000000000048947 */ /* 0x008fea0003800000 */
[----:B------:R3:W5:Y:S02]  /*9f10*/  LDG.E.LTC128B.U16 R217, desc[UR24][R10.64+0xe0] ;  /* 0x0000e0180ad97981 */ /* 0x000764000c1e1520 */
.L_x_131:
[----:B------:R-:W-:Y:S05]  /*9f20*/  BSYNC B0 ;  /* 0x0000000000007941 */ /* 0x000fea0003800000 */
.L_x_130:
[----:B------:R-:W2:Y:S01]  /*9f30*/  LDL.LU R235, [R1+0xe0] ;  /* 0x0000e00001eb7983 */ /* 0x000ea20000300800 */
[----:B-----5:R-:W-:Y:S01]  /*9f40*/  IMAD.U32 R234, R217, 0x10000, RZ ;  /* 0x00010000d9ea7824 */ /* 0x020fe200078e00ff */
[----:B------:R-:W-:Y:S01]  /*9f50*/  ISETP.GT.AND P2, PT, R3, 0x71, PT ;  /* 0x000000710300780c */ /* 0x000fe20003f44270 */
[----:B------:R-:W-:Y:S02]  /*9f60*/  BSSY B0, `(.L_x_132) ;  /* 0x0000008000007945 */ /* 0x000fe40003800000 */
[----:B------:R-:W-:-:S04]  /*9f70*/  FMUL R234, R234, UR8 ;  /* 0x00000008eaea7c20 */ /* 0x000fc80008400000 */
[----:B--2---:R-:W-:-:S05]  /*9f80*/  FFMA R234, R235, UR13, R234 ;  /* 0x0000000debea7c23 */ /* 0x004fca00080000ea */
[----:B------:R-:W-:-:S05]  /*9f90*/  F2FP.BF16.F32.PACK_AB R234, RZ, R234 ;  /* 0x000000eaffea723e */ /* 0x000fca00000010ff */
[----:B------:R2:W-:Y:S01]  /*9fa0*/  @P0 STG.E.U16 desc[UR24][R4.64+0xe0], R234 ;  /* 0x0000e0ea04000986 */ /* 0x0005e2000c101518 */
[----:B------:R-:W-:-:S13]  /*9fb0*/  ISETP.GT.AND P0, PT, R0, RZ, P2 ;  /* 0x000000ff0000720c */ /* 0x000fda0001704270 */
[----:B--2---:R-:W-:Y:S05]  /*9fc0*/  @!P0 BRA `(.L_x_133) ;  /* 0x0000000000048947 */ /* 0x004fea0003800000 */
[----:B------:R2:W5:Y:S02]  /*9fd0*/  LDG.E.LTC128B.U16 R217, desc[UR24][R10.64+0xe2] ;  /* 0x0000e2180ad97981 */ /* 0x000564000c1e1520 */
.L_x_133:
[----:B------:R-:W-:Y:S05]  /*9fe0*/  BSYNC B0 ;  /* 0x0000000000007941 */ /* 0x000fea0003800000 */
.L_x_132:
        /* <DEDUP_REMOVED lines=10> */
.L_x_135:
[----:B------:R-:W-:Y:S05]  /*a090*/  BSYNC B0 ;  /* 0x0000000000007941 */ /* 0x000fea0003800000 */
.L_x_134:
        /* <DEDUP_REMOVED lines=10> */
.L_x_137:
[----:B------:R-:W-:Y:S05]  /*a140*/  BSYNC B0 ;  /* 0x0000000000007941 */ /* 0x000fea0003800000 */
.L_x_136:
        /* <DEDUP_REMOVED lines=11> */
.L_x_139:
[----:B------:R-:W-:Y:S05]  /*a200*/  BSYNC B0 ;  /* 0x0000000000007941 */ /* 0x000fea0003800000 */
.L_x_138:
[----:B------:R-:W2:Y:S01]  /*a210*/  LDL.LU R235, [R1+0xf0] ;  /* 0x0000f00001eb7983 */ /* 0x000ea20000300800 */
[----:B-----5:R-:W-:Y:S01]  /*a220*/  IMAD.U32 R234, R217, 0x10000, RZ ;  /* 0x00010000d9ea7824 */ /* 0x020fe200078e00ff */
[----:B------:R-:W-:Y:S03]  /*a230*/  BSSY B0, `(.L_x_140) ;  /* 0x0000009000007945 */ /* 0x000fe60003800000 */
[----:B------:R-:W-:-:S04]  /*a240*/  FMUL R234, R234, UR8 ;  /* 0x00000008eaea7c20 */ /* 0x000fc80008400000 */
[----:B--2---:R-:W-:-:S05]  /*a250*/  FFMA R234, R235, UR13, R234 ;  /* 0x0000000debea7c23 */ /* 0x004fca00080000ea */
[----:B------:R-:W-:-:S05]  /*a260*/  F2FP.BF16.F32.PACK_AB R234, RZ, R234 ;  /* 0x000000eaffea723e */ /* 0x000fca00000010ff */
[----:B------:R2:W-:Y:S01]  /*a270*/  @P0 STG.E.U16 desc[UR24][R4.64+0xf0], R234 ;  /* 0x0000f0ea04000986 */ /* 0x0005e2000c101518 */
[----:B------:R-:W-:-:S04]  /*a280*/  ISETP.GT.AND P0, PT, R3, 0x79, PT ;  /* 0x000000790300780c */ /* 0x000fc80003f04270 */
[----:B------:R-:W-:-:S13]  /*a290*/  ISETP.GT.AND P4, PT, R0, RZ, P0 ;  /* 0x000000ff0000720c */ /* 0x000fda0000784270 */
[----:B--2---:R-:W-:Y:S05]  /*a2a0*/  @!P4 BRA `(.L_x_141) ;  /* 0x000000000004c947 */ /* 0x004fea0003800000 */
[----:B------:R2:W5:Y:S02]  /*a2b0*/  LDG.E.LTC128B.U16 R217, desc[UR24][R10.64+0xf2] ;  /* 0x0000f2180ad97981 */ /* 0x000564000c1e1520 */
.L_x_141:
[----:B------:R-:W-:Y:S05]  /*a2c0*/  BSYNC B0 ;  /* 0x0000000000007941 */ /* 0x000fea0003800000 */
.L_x_140:
[----:B-1234-:R-:W2:Y:S01]  /*a2d0*/  LDL.LU R10, [R1+0xf4] ;  /* 0x0000f400010a7983 */ /* 0x01eea20000300800 */
[----:B-----5:R-:W-:Y:S01]  /*a2e0*/  IMAD.U32 R3, R217, 0x10000, RZ ;  /* 0x00010000d9037824 */ /* 0x020fe200078e00ff */
[----:B------:R-:W-:Y:S03]  /*a2f0*/  BSSY B0, `(.L_x_142) ;  /* 0x0000008000007945 */ /* 0x000fe60003800000 */
[----:B------:R-:W-:-:S04]  /*a300*/  FMUL R3, R3, UR8 ;  /* 0x0000000803037c20 */ /* 0x000fc80008400000 */
[----:B--2---:R-:W-:-:S05]  /*a310*/  FFMA R3, R10, UR13, R3 ;  /* 0x0000000d0a037c23 */ /* 0x004fca0008000003 */
[----:B------:R-:W-:-:S05]  /*a320*/  F2FP.BF16.F32.PACK_AB R3, RZ, R3 ;  /* 0x00000003ff03723e */ /* 0x000fca00000010ff */
[----:B------:R1:W-:Y:S01]  /*a330*/  @P4 STG.E.U16 desc[UR24][R4.64+0xf2], R3 ;  /* 0x0000f20304004986 */ /* 0x0003e2000c101518 */
[----:B------:R-:W-:-:S13]  /*a340*/  ISETP.GT.AND P4, PT, R0, 0x8, P1 ;  /* 0x000000080000780c */ /* 0x000fda0000f84270 */
[----:B-1----:R-:W-:Y:S05]  /*a350*/  @!P4 BRA `(.L_x_143) ;  /* 0x000000000004c947 */ /* 0x002fea0003800000 */
[----:B------:R1:W5:Y:S02]  /*a360*/  LDG.E.LTC128B.U16 R217, desc[UR24][R8.64+0xf0] ;  /* 0x0000f01808d97981 */ /* 0x000364000c1e1520 */
.L_x_143:
[----:B------:R-:W-:Y:S05]  /*a370*/  BSYNC B0 ;  /* 0x0000000000007941 */ /* 0x000fea0003800000 */
.L_x_142:
        /* <DEDUP_REMOVED lines=10> */
.L_x_145:
[----:B------:R-:W-:Y:S05]  /*a420*/  BSYNC B0 ;  /* 0x0000000000007941 */ /* 0x000fea0003800000 */
.L_x_144:
[----:B012---:R-:W2:Y:S01]  /*a430*/  LDL.LU R8, [R1+0xfc] ;  /* 0x0000fc0001087983 */ /* 0x007ea20000300800 */
[----:B-----5:R-:W-:Y:S02]  /*a440*/  IMAD.U32 R3, R217, 0x10000, RZ ;  /* 0x00010000d9037824 */ /* 0x020fe400078e00ff */
[----:B------:R-:W-:Y:S02]  /*a450*/  @P4 IMAD.MOV.U32 R9, RZ, RZ, R7 ;  /* 0x000000ffff094224 */ /* 0x000fe400078e0007 */
[----:B------:R-:W-:-:S04]  /*a460*/  FMUL R3, R3, UR8 ;  /* 0x0000000803037c20 */ /* 0x000fc80008400000 */
[----:B--2---:R-:W-:Y:S01]  /*a470*/  FFMA R3, R8, UR13, R3 ;  /* 0x0000000d08037c23 */ /* 0x004fe20008000003 */
[----:B------:R-:W-:-:S04]  /*a480*/  @P4 IMAD.MOV.U32 R8, RZ, RZ, R6 ;  /* 0x000000ffff084224 */ /* 0x000fc800078e0006 */
[----:B------:R-:W-:-:S04]  /*a490*/  F2FP.BF16.F32.PACK_AB R3, RZ, R3 ;  /* 0x00000003ff03723e */ /* 0x000fc800000010ff */
[----:B------:R-:W-:-:S05]  /*a4a0*/  PRMT R10, R3, 0x7610, R10 ;  /* 0x00007610030a7816 */ /* 0x000fca000000000a */
[----:B------:R0:W-:Y:S01]  /*a4b0*/  @P4 STG.E.U16 desc[UR24][R8.64+0xf2], R10 ;  /* 0x0000f20a08004986 */ /* 0x0001e2000c101518 */
[----:B------:R-:W-:-:S04]  /*a4c0*/  IADD3 R6, P4, R4, UR16, RZ ;  /* 0x0000001004067c10 */ /* 0x000fc8000ff9e0ff */
[----:B------:R-:W-:Y:S02]  /*a4d0*/  IADD3.X R7, R5, UR22, RZ, P4, !PT ;  /* 0x0000001605077c10 */ /* 0x000fe4000a7fe4ff */
[----:B------:R-:W-:-:S13]  /*a4e0*/  ISETP.GT.AND P4, PT, R0, 0x40, P5 ;  /* 0x000000400000780c */ /* 0x000fda0002f84270 */
[----:B------:R-:W2:Y:S01]  /*a4f0*/  @P4 LDG.E.LTC128B.U16 R217, desc[UR24][R232.64] ;  /* 0x00000018e8d94981 */ /* 0x000ea2000c1e1520 */
[----:B------:R-:W-:Y:S01]  /*a500*/  BSSY B0, `(.L_x_146) ;  /* 0x000000a000007945 */ /* 0x000fe20003800000 */
[----:B--2---:R-:W-:-:S04]  /*a510*/  IMAD.U32 R3, R217, 0x10000, RZ ;  /* 0x00010000d9037824 */ /* 0x004fc800078e00ff */
[----:B------:R-:W-:-:S04]  /*a520*/  FMUL R3, R3, UR8 ;  /* 0x0000000803037c20 */ /* 0x000fc80008400000 */
[----:B------:R-:W-:-:S05]  /*a530*/  FFMA R3, R152, UR13, R3 ;  /* 0x0000000d98037c23 */ /* 0x000fca0008000003 */
[----:B------:R-:W-:-:S05]  /*a540*/  F2FP.BF16.F32.PACK_AB R3, RZ, R3 ;  /* 0x00000003ff03723e */ /* 0x000fca00000010ff */
[----:B------:R0:W-:Y:S01]  /*a550*/  @P4 STG.E.U16 desc[UR24][R6.64], R3 ;  /* 0x0000000306004986 */ /* 0x0001e2000c101518 */
[----:B------:R-:W-:-:S04]  /*a560*/  LOP3.LUT P4, RZ, R2, 0x2, RZ, 0xc0, !PT ;  /* 0x0000000202ff7812 */ /* 0x000fc8000788c0ff */
[----:B------:R-:W-:-:S13]  /*a570*/  ISETP.GT.AND P4, PT, R0, 0x40, P4 ;  /* 0x000000400000780c */ /* 0x000fda0002784270 */
[----:B0-----:R-:W-:Y:S05]  /*a580*/  @!P4 BRA `(.L_x_147) ;  /* 0x000000000004c947 */ /* 0x001fea0003800000 */
[----:B------:R0:W5:Y:S02]  /*a590*/  LDG.E.LTC128B.U16 R217, desc[UR24][R218.64+0x2] ;  /* 0x00000218dad97981 */ /* 0x000164000c1e1520 */
.L_x_147:
[----:B------:R-:W-:Y:S05]  /*a5a0*/  BSYNC B0 ;  /* 0x0000000000007941 */ /* 0x000fea0003800000 */
.L_x_146:
[----:B-----5:R-:W-:Y:S01]  /*a5b0*/  IMAD.U32 R3, R217, 0x10000, RZ ;  /* 0x00010000d9037824 */ /* 0x020fe200078e00ff */
[----:B------:R-:W-:Y:S03]  /*a5c0*/  BSSY B0, `(.L_x_148) ;  /* 0x000000b000007945 */ /* 0x000fe60003800000 */
[----:B------:R-:W-:-:S04]  /*a5d0*/  FMUL R8, R3, UR8 ;  /* 0x0000000803087c20 */ /* 0x000fc80008400000 */
[----:B------:R-:W-:-:S05]  /*a5e0*/  FFMA R8, R153, UR13, R8 ;  /* 0x0000000d99087c23 */ /* 0x000fca0008000008 */
[----:B------:R-:W-:-:S04]  /*a5f0*/  F2FP.BF16.F32.PACK_AB R8, RZ, R8 ;  /* 0x00000008ff08723e */ /* 0x000fc800000010ff */
[----:B------:R-:W-:-:S05]  /*a600*/  PRMT R3, R8, 0x7610, R3 ;  /* 0x0000761008037816 */ /* 0x000fca0000000003 */
[----:B------:R1:W-:Y:S01]  /*a610*/  @P4 STG.E.U16 desc[UR24][R6.64+0x2], R3 ;  /* 0x0000020306004986 */ /* 0x0003e2000c101518 */
[----:B------:R-:W-:-:S04]  /*a620*/  IADD3 R8, P4, R6, UR23, RZ ;  /* 0x0000001706087c10 */ /* 0x000fc8000ff9e0ff */
[----:B------:R-:W-:Y:S02]  /*a630*/  IADD3.X R9, R7, UR6, RZ, P4, !PT ;  /* 0x0000000607097c10 */ /* 0x000fe4000a7fe4ff */
[----:B------:R-:W-:-:S13]  /*a640*/  ISETP.GT.AND P4, PT, R0, 0x48, P5 ;  /* 0x000000480000780c */ /* 0x000fda0002f84270 */
[----:B-1----:R-:W-:Y:S05]  /*a650*/  @!P4 BRA `(.L_x_149) ;  /* 0x000000000004c947 */ /* 0x002fea0003800000 */
[----:B------:R1:W5:Y:S02]  /*a660*/  LDG.E.LTC128B.U16 R217, desc[UR24][R226.64] ;  /* 0x00000018e2d97981 */ /* 0x000364000c1e1520 */
.L_x_149:
[----:B------:R-:W-:Y:S05]  /*a670*/  BSYNC B0 ;  /* 0x0000000000007941 */ /* 0x000fea0003800000 */
.L_x_148:
[----:B-----5:R-:W-:Y:S01]  /*a680*/  IMAD.U32 R3, R217, 0x10000, RZ ;  /* 0x00010000d9037824 */ /* 0x020fe200078e00ff */
[----:B------:R-:W-:Y:S03]  /*a690*/  BSSY B0, `(.L_x_150) ;  /* 0x000000b000007945 */ /* 0x000fe60003800000 */
[----:B------:R-:W-:-:S04]  /*a6a0*/  FMUL R3, R3, UR8 ;  /* 0x0000000803037c20 */ /* 0x000fc80008400000 */
[----:B------:R-:W-:-:S05]  /*a6b0*/  FFMA R3, R154, UR13, R3 ;  /* 0x0000000d9a037c23 */ /* 0x000fca0008000003 */
[----:B------:R-:W-:-:S05]  /*a6c0*/  F2FP.BF16.F32.PACK_AB R3, RZ, R3 ;  /* 0x00000003ff03723e */ /* 0x000fca00000010ff */
[----:B------:R2:W-:Y:S01]  /*a6d0*/  @P4 STG.E.U16 desc[UR24][R8.64], R3 ;  /* 0x0000000308004986 */ /* 0x0005e2000c101518 */
[----:B------:R-:W-:-:S04]  /*a6e0*/  IADD3 R10, P4, R6, UR23, RZ ;  /* 0x00000017060a7c10 */ /* 0x000fc8000ff9e0ff */
[----:B------:R-:W-:Y:S02]  /*a6f0*/  IADD3.X R11, R7, UR6, RZ, P4, !PT ;  /* 0x00000006070b7c10 */ /* 0x000fe4000a7fe4ff */
[----:B------:R-:W-:-:S04]  /*a700*/  LOP3.LUT P4, RZ, R2, 0x2, RZ, 0xc0, !PT ;  /* 0x0000000202ff7812 */ /* 0x000fc8000788c0ff */
[----:B------:R-:W-:-:S13]  /*a710*/  ISETP.GT.AND P4, PT, R0, 0x48, P4 ;  /* 0x000000480000780c */ /* 0x000fda0002784270 */
[----:B--2---:R-:W-:Y:S05]  /*a720*/  @!P4 BRA `(.L_x_151) ;  /* 0x000000000004c947 */ /* 0x004fea0003800000 */
[----:B------:R2:W5:Y:S02]  /*a730*/  LDG.E.LTC128B.U16 R217, desc[UR24][R16.64+0x2] ;  /* 0x0000021810d97981 */ /* 0x000564000c1e1520 */
.L_x_151:
[----:B------:R-:W-:Y:S05]  /*a740*/  BSYNC B0 ;  /* 0x0000000000007941 */ /* 0x000fea0003800000 */
.L_x_150:
[----:B-----5:R-:W-:Y:S01]  /*a750*/  SHF.L.U32 R3, R217, 0x10, RZ ;  /* 0x00000010d9037819 */ /* 0x020fe200000006ff */
[----:B------:R-:W-:Y:S04]  /*a760*/  BSSY B0, `(.L_x_152) ;  /* 0x0000009000007945 */ /* 0x000fe80003800000 */
[----:B------:R-:W-:-:S04]  /*a770*/  FMUL R8, R3, UR8 ;  /* 0x0000000803087c20 */ /* 0x000fc80008400000 */
[----:B------:R-:W-:-:S05]  /*a780*/  FFMA R8, R155, UR13, R8 ;  /* 0x0000000d9b087c23 */ /* 0x000fca0008000008 */
[----:B------:R-:W-:-:S05]  /*a790*/  F2FP.BF16.F32.PACK_AB R8, RZ, R8 ;  /* 0x00000008ff08723e */ /* 0x000fca00000010ff */
[----:B------:R3:W-:Y:S01]  /*a7a0*/  @P4 STG.E.U16 desc[UR24][R10.64+0x2], R8 ;  /* 0x000002080a004986 */ /* 0x0007e2000c101518 */
[----:B------:R-:W-:-:S04]  /*a7b0*/  LOP3.LUT P4, RZ, R2, 0x4, RZ, 0xc0, !PT ;  /* 0x0000000402ff7812 */ /* 0x000fc8000788c0ff */
[----:B------:R-:W-:-:S13]  /*a7c0*/  ISETP.GT.AND P4, PT, R0, 0x40, P4 ;  /* 0x000000400000780c */ /* 0x000fda0002784270 */
[----:B---3--:R-:W-:Y:S05]  /*a7d0*/  @!P4 BRA `(.L_x_153) ;  /* 0x000000000004c947 */ /* 0x008fea0003800000 */
[----:B------:R3:W5:Y:S02]  /*a7e0*/  LDG.E.LTC128B.U16 R217, desc[UR24][R218.64+0x10] ;  /* 0x00001018dad97981 */ /* 0x000764000c1e1520 */
.L_x_153:
[----:B------:R-:W-:Y:S05]  /*a7f0*/  BSYNC B0 ;  /* 0x0000000000007941 */ /* 0x000fea0003800000 */
.L_x_152:
[----:B-----5:R-:W-:Y:S01]  /*a800*/  IMAD.U32 R3, R217, 0x10000, RZ ;  /* 0x00010000d9037824 */ /* 0x020fe200078e00ff */
[----:B------:R-:W-:Y:S03]  /*a810*/  BSSY B0, `(.L_x_154) ;  /* 0x0000009000007945 */ /* 0x000fe60003800000 */
[----:B------:R-:W-:-:S04]  /*a820*/  FMUL R3, R3, UR8 ;  /* 0x0000000803037c20 */ /* 0x000fc80008400000 */
[----:B------:R-:W-:-:S05]  /*a830*/  FFMA R3, R156, UR13, R3 ;  /* 0x0000000d9c037c23 */ /* 0x000fca0008000003 */
[----:B------:R-:W-:-:S05]  /*a840*/  F2FP.BF16.F32.PACK_AB R3, RZ, R3 ;  /* 0x00000003ff03723e */ /* 0x000fca00000010ff */
[----:B------:R4:W-:Y:S01]  /*a850*/  @P4 STG.E.U16 desc[UR24][R6.64+0x10], R3 ;  /* 0x0000100306004986 */ /* 0x0009e2000c101518 */
[----:B------:R-:W-:-:S04]  /*a860*/  LOP3.LUT P4, RZ, R2, 0x8, RZ, 0xc0, !PT ;  /* 0x0000000802ff7812 */ /* 0x000fc8000788c0ff */
[----:B------:R-:W-:-:S13]  /*a870*/  ISETP.GT.AND P4, PT, R0, 0x40, P4 ;  /* 0x000000400000780c */ /* 0x000fda0002784270 */
[----:B----4-:R-:W-:Y:S05]  /*a880*/  @!P4 BRA `(.L_x_155) ;  /* 0x000000000004c947 */ /* 0x010fea0003800000 */
[----:B------:R4:W5:Y:S02]  /*a890*/  LDG.E.LTC128B.U16 R217, desc[UR24][R218.64+0x12] ;  /* 0x00001218dad97981 */ /* 0x000964000c1e1520 */
.L_x_155:
[----:B------:R-:W-:Y:S05]  /*a8a0*/  BSYNC B0 ;  /* 0x0000000000007941 */ /* 0x000fea0003800000 */
.L_x_154:
        /* <DEDUP_REMOVED lines=10> */
.L_x_157:
[----:B------:R-:W-:Y:S05]  /*a950*/  BSYNC B0 ;  /* 0x0000000000007941 */ /* 0x000fea0003800000 */
.L_x_156:
        /* <DEDUP_REMOVED lines=10> */
.L_x_159:
[----:B------:R-:W-:Y:S05]  /*aa00*/  BSYNC B0 ;  /* 0x0000000000007941 */ /* 0x000fea0003800000 */
.L_x_158:
[----:B-----5:R-:W-:Y:S01]  /*aa10*/  IMAD.U32 R3, R217, 0x10000, RZ ;  /* 0x00010000d9037824 */ /* 0x020fe200078e00ff */
[----:B------:R-:W-:Y:S01]  /*aa20*/  BSSY B0, `(.L_x_160) ;  /* 0x000000c000007945 */ /* 0x000fe20003800000 */
[----:B------:R-:W-:Y:S02]  /*aa30*/  @P4 IMAD.MOV.U32 R9, RZ, RZ, R13 ;  /* 0x000000ffff094224 */ /* 0x000fe400078e000d */
[----:B------:R-:W-:-:S04]  /*aa40*/  FMUL R8, R3, UR8 ;  /* 0x0000000803087c20 */ /* 0x000fc80008400000 */
[----:B------:R-:W-:-:S05]  /*aa50*/  FFMA R8, R159, UR13, R8 ;  /* 0x0000000d9f087c23 */ /* 0x000fca0008000008 */
[----:B------:R-:W-:-:S04]  /*aa60*/  F2FP.BF16.F32.PACK_AB R8, RZ, R8 ;  /* 0x00000008ff08723e */ /* 0x000fc800000010ff */
[----:B------:R-:W-:Y:S01]  /*aa70*/  PRMT R3, R8, 0x7610, R3 ;  /* 0x0000761008037816 */ /* 0x000fe20000000003 */
[----:B------:R-:W-:-:S05]  /*aa80*/  @P4 IMAD.MOV.U32 R8, RZ, RZ, R12 ;  /* 0x000000ffff084224 */ /* 0x000fca00078e000c */
[----:B------:R0:W-:Y:S01]  /*aa90*/  @P4 STG.E.U16 desc[UR24][R8.64+0x12], R3 ;  /* 0x0000120308004986 */ /* 0x0001e2000c101518 */
[----:B------:R-:W-:-:S04]  /*aaa0*/  LOP3.LUT P4, RZ, R2, 0x10, RZ, 0xc0, !PT ;  /* 0x0000001002ff7812 */ /* 0x000fc8000788c0ff */
[----:B------:R-:W-:-:S13]  /*aab0*/  ISETP.GT.AND P4, PT, R0, 0x40, P4 ;  /* 0x000000400000780c */ /* 0x000fda0002784270 */
[----:B0-----:R-:W-:Y:S05]  /*aac0*/  @!P4 BRA `(.L_x_161) ;  /* 0x000000000004c947 */ /* 0x001fea0003800000 */
[----:B------:R0:W5:Y:S02]  /*aad0*/  LDG.E.LTC128B.U16 R217, desc[UR24][R218.64+0x20] ;  /* 0x00002018dad97981 */ /* 0x000164000c1e1520 */
.L_x_161:
[----:B------:R-:W-:Y:S05]  /*aae0*/  BSYNC B0 ;  /* 0x0000000000007941 */ /* 0x000fea0003800000 */
.L_x_160:
        /* <DEDUP_REMOVED lines=10> */
.L_x_163:
[----:B------:R-:W-:Y:S05]  /*ab90*/  BSYNC B0 ;  /* 0x0000000000007941 */ /* 0x000fea0003800000 */
.L_x_162:
        /* <DEDUP_REMOVED lines=10> */
.L_x_165:
[----:B------:R-:W-:Y:S05]  /*ac40*/  BSYNC B0 ;  /* 0x0000000000007941 */ /* 0x000fea0003800000 */
.L_x_164:
[----:B-----5:R-:W-:Y:S01]  /*ac50*/  IMAD.U32 R3, R217, 0x10000, RZ ;  /* 0x00010000d9037824 */ /* 0x020fe200078e00ff */
[----:B------:R-:W-:Y:S01]  /*ac60*/  BSSY B0, `(.L_x_166) ;  /* 0x000000b000007945 */ /* 0x000fe20003800000 */
[----:B------:R-:W-:Y:S02]  /*ac70*/  @P4 IMAD.MOV.U32 R8, RZ, RZ, R12 ;  /* 0x000000ffff084224 */ /* 0x000fe400078e000c */
[----:B------:R-:W-:Y:S01]  /*ac80*/  FMUL R3, R3, UR8 ;  /* 0x0000000803037c20 */ /* 0x000fe20008400000 */
[----:B------:R-:W-:-:S03]  /*ac90*/  @P4 IMAD.MOV.U32 R9, RZ, RZ, R13 ;  /* 0x000000ffff094224 */ /* 0x000fc600078e000d */
[----:B------:R-:W-:-:S05]  /*aca0*/  FFMA R3, R162, UR13, R3 ;  /* 0x0000000da2037c23 */ /* 0x000fca0008000003 */
[----:B------:R-:W-:-:S05]  /*acb0*/  F2FP.BF16.F32.PACK_AB R3, RZ, R3 ;  /* 0x00000003ff03723e */ /* 0x000fca00000010ff */
[----:B------:R0:W-:Y:S01]  /*acc0*/  @P4 STG.E.U16 desc[UR24][R8.64+0x20], R3 ;  /* 0x0000200308004986 */ /* 0x0001e2000c101518 */
[----:B------:R-:W-:-:S04]  /*acd0*/  LOP3.LUT P4, RZ, R2, 0x400000, RZ, 0xc0, !PT ;  /* 0x0040000002ff7812 */ /* 0x000fc8000788c0ff */
[----:B------:R-:W-:-:S13]  /*ace0*/  ISETP.GT.AND P4, PT, R0, 0x48, P4 ;  /* 0x000000480000780c */ /* 0x000fda0002784270 */
[----:B0-----:R-:W-:Y:S05]  /*acf0*/  @!P4 BRA `(.L_x_167) ;  /* 0x000000000004c947 */ /* 0x001fea0003800000 */
[----:B------:R0:W5:Y:S02]  /*ad00*/  LDG.E.LTC128B.U16 R217, desc[UR24][R16.64+0x22] ;  /* 0x0000221810d97981 */ /* 0x000164000c1e1520 */
.L_x_167:
[----:B------:R-:W-:Y:S05]  /*ad10*/  BSYNC B0 ;  /* 0x0000000000007941 */ /* 0x000fea0003800000 */
.L_x_166:
        /* <DEDUP_REMOVED lines=13> */
.L_x_169:
[----:B------:R-:W-:Y:S05]  /*adf0*/  BSYNC B0 ;  /* 0x0000000000007941 */ /* 0x000fea0003800000 */
.L_x_168:
        /* <DEDUP_REMOVED lines=10> */
.L_x_171:
[----:B------:R-:W-:Y:S05]  /*aea0*/  BSYNC B0 ;  /* 0x0000000000007941 */ /* 0x000fea0003800000 */
.L_x_170:
        /* <DEDUP_REMOVED lines=10> */
.L_x_173:
[----:B------:R-:W-:Y:S05]  /*af50*/  BSYNC B0 ;  /* 0x0000000000007941 */ /* 0x000fea0003800000 */
.L_x_172:
        /* <DEDUP_REMOVED lines=12> */
.L_x_175:
[----:B------:R-:W-:Y:S05]  /*b020*/  BSYNC B0 ;  /* 0x0000000000007941 */ /* 0x000fea0003800000 */
.L_x_174:
        /* <DEDUP_REMOVED lines=13> */
.L_x_177:
[----:B------:R-:W-:Y:S05]  /*b100*/  BSYNC B0 ;  /* 0x0000000000007941 */ /* 0x000fea0003800000 */
.L_x_176:
        /* <DEDUP_REMOVED lines=10> */
.L_x_179:
[----:B------:R-:W-:Y:S05]  /*b1b0*/  BSYNC B0 ;  /* 0x0000000000007941 */ /* 0x000fea0003800000 */
.L_x_178:
        /* <DEDUP_REMOVED lines=10> */
.L_x_181:
[----:B------:R-:W-:Y:S05]  /*b260*/  BSYNC B0 ;  /* 0x0000000000007941 */ /* 0x000fea0003800000 */
.L_x_180:
        /* <DEDUP_REMOVED lines=12> */
.L_x_183:
[----:B------:R-:W-:Y:S05]  /*b330*/  BSYNC B0 ;  /* 0x0000000000007941 */ /* 0x000fea0003800000 */
.L_x_182:
        /* <DEDUP_REMOVED lines=13> */
.L_x_185:
[----:B------:R-:W-:Y:S05]  /*b410*/  BSYNC B0 ;  /* 0x0000000000007941 */ /* 0x000fea0003800000 */
.L_x_184:
        /* <DEDUP_REMOVED lines=10> */
.L_x_187:
[----:B------:R-:W-:Y:S05]  /*b4c0*/  BSYNC B0 ;  /* 0x0000000000007941 */ /* 0x000fea0003800000 */
.L_x_186:
        /* <DEDUP_REMOVED lines=10> */
.L_x_189:
[----:B------:R-:W-:Y:S05]  /*b570*/  BSYNC B0 ;  /* 0x0000000000007941 */ /* 0x000fea0003800000 */
.L_x_188:
        /* <DEDUP_REMOVED lines=12> */
.L_x_191:
[----:B------:R-:W-:Y:S05]  /*b640*/  BSYNC B0 ;  /* 0x0000000000007941 */ /* 0x000fea0003800000 */
.L_x_190:
        /* <DEDUP_REMOVED lines=13> */
.L_x_193:
[----:B------:R-:W-:Y:S05]  /*b720*/  BSYNC B0 ;  /* 0x0000000000007941 */ /* 0x000fea0003800000 */
.L_x_192:
        /* <DEDUP_REMOVED lines=10> */
.L_x_195:
[----:B------:R-:W-:Y:S05]  /*b7d0*/  BSYNC B0 ;  /* 0x0000000000007941 */ /* 0x000fea0003800000 */
.L_x_194:
        /* <DEDUP_REMOVED lines=10> */
.L_x_197:
[----:B------:R-:W-:Y:S05]  /*b880*/  BSYNC B0 ;  /* 0x0000000000007941 */ /* 0x000fea0003800000 */
.L_x_196:
        /* <DEDUP_REMOVED lines=12> */
.L_x_199:
[----:B------:R-:W-:Y:S05]  /*b950*/  BSYNC B0 ;  /* 0x0000000000007941 */ /* 0x000fea0003800000 */
.L_x_198:
        /* <DEDUP_REMOVED lines=13> */
.L_x_201:
[----:B------:R-:W-:Y:S05]  /*ba30*/  BSYNC B0 ;  /* 0x0000000000007941 */ /* 0x000fea0003800000 */
.L_x_200:
        /* <DEDUP_REMOVED lines=10> */
.L_x_203:
[----:B------:R-:W-:Y:S05]  /*bae0*/  BSYNC B0 ;  /* 0x0000000000007941 */ /* 0x000fea0003800000 */
.L_x_202:
        /* <DEDUP_REMOVED lines=10> */
.L_x_205:
[----:B------:R-:W-:Y:S05]  /*bb90*/  BSYNC B0 ;  /* 0x0000000000007941 */ /* 0x000fea0003800000 */
.L_x_204:
        /* <DEDUP_REMOVED lines=12> */
.L_x_207:
[----:B------:R-:W-:Y:S05]  /*bc60*/  BSYNC B0 ;  /* 0x0000000000007941 */ /* 0x000fea0003800000 */
.L_x_206:
[----:B-----5:R-:W-:Y:S01]  /*bc70*/  SHF.L.U32 R3, R217, 0x10, RZ ;  /* 0x00000010d9037819 */ /* 0x020fe200000006ff */
[----:B------:R-:W-:Y:S01]  /*bc80*/  @P4 IMAD.MOV.U32 R9, RZ, RZ, R13 ;  /* 0x000000ffff094224 */ /* 0x000fe200078e000d */
[----:B------:R-:W-:Y:S03]  /*bc90*/  BSSY B0, `(.L_x_208) ;  /* 0x000000b000007945 */ /* 0x000fe60003800000 */
        /* <DEDUP_REMOVED lines=10> */
.L_x_209:
[----:B------:R-:W-:Y:S05]  /*bd40*/  BSYNC B0 ;  /* 0x0000000000007941 */ /* 0x000fea0003800000 */
.L_x_208:
        /* <DEDUP_REMOVED lines=10> */
.L_x_211:
[----:B------:R-:W-:Y:S05]  /*bdf0*/  BSYNC B0 ;  /* 0x0000000000007941 */ /* 0x000fea0003800000 */
.L_x_210:
        /* <DEDUP_REMOVED lines=10> */
.L_x_213:
[----:B------:R-:W-:Y:S05]  /*bea0*/  BSYNC B0 ;  /* 0x0000000000007941 */ /* 0x000fea0003800000 */
.L_x_212:
        /* <DEDUP_REMOVED lines=12> */
.L_x_215:
[----:B------:R-:W-:Y:S05]  /*bf70*/  BSYNC B0 ;  /* 0x0000000000007941 */ /* 0x000fea0003800000 */
.L_x_214:
        /* <DEDUP_REMOVED lines=13> */
.L_x_217:
[----:B------:R-:W-:Y:S05]  /*c050*/  BSYNC B0 ;  /* 0x0000000000007941 */ /* 0x000fea0003800000 */
.L_x_216:
        /* <DEDUP_REMOVED lines=10> */
.L_x_219:
[----:B------:R-:W-:Y:S05]  /*c100*/  BSYNC B0 ;  /* 0x0000000000007941 */ /* 0x000fea0003800000 */
.L_x_218:
        /* <DEDUP_REMOVED lines=10> */
.L_x_221:
[----:B------:R-:W-:Y:S05]  /*c1b0*/  BSYNC B0 ;  /* 0x0000000000007941 */ /* 0x000fea0003800000 */
.L_x_220:
        /* <DEDUP_REMOVED lines=12> */
.L_x_223:
[----:B------:R-:W-:Y:S05]  /*c280*/  BSYNC B0 ;  /* 0x0000000000007941 */ /* 0x000fea0003800000 */
.L_x_222:
        /* <DEDUP_REMOVED lines=13> */
.L_x_225:
[----:B------:R-:W-:Y:S05]  /*c360*/  BSYNC B0 ;  /* 0x0000000000007941 */ /* 0x000fea0003800000 */
.L_x_224:
        /* <DEDUP_REMOVED lines=10> */
.L_x_227:
[----:B------:R-:W-:Y:S05]  /*c410*/  BSYNC B0 ;  /* 0x0000000000007941 */ /* 0x000fea0003800000 */
.L_x_226:
        /* <DEDUP_REMOVED lines=10> */
.L_x_229:
[----:B------:R-:W-:Y:S05]  /*c4c0*/  BSYNC B0 ;  /* 0x0000000000007941 */ /* 0x000fea0003800000 */
.L_x_228:
        /* <DEDUP_REMOVED lines=12> */
.L_x_231:
[----:B------:R-:W-:Y:S05]  /*c590*/  BSYNC B0 ;  /* 0x0000000000007941 */ /* 0x000fea0003800000 */
.L_x_230:
        /* <DEDUP_REMOVED lines=13> */
.L_x_233:
[----:B------:R-:W-:Y:S05]  /*c670*/  BSYNC B0 ;  /* 0x0000000000007941 */ /* 0x000fea0003800000 */
.L_x_232:
        /* <DEDUP_REMOVED lines=10> */
.L_x_235:
[----:B------:R-:W-:Y:S05]  /*c720*/  BSYNC B0 ;  /* 0x0000000000007941 */ /* 0x000fea0003800000 */
.L_x_234:
        /* <DEDUP_REMOVED lines=10> */
.L_x_237:
[----:B------:R-:W-:Y:S05]  /*c7d0*/  BSYNC B0 ;  /* 0x0000000000007941 */ /* 0x000fea0003800000 */
.L_x_236:
        /* <DEDUP_REMOVED lines=12> */
.L_x_239:
[----:B------:R-:W-:Y:S05]  /*c8a0*/  BSYNC B0 ;  /* 0x0000000000007941 */ /* 0x000fea0003800000 */
.L_x_238:
        /* <DEDUP_REMOVED lines=13> */
.L_x_241:
[----:B------:R-:W-:Y:S05]  /*c980*/  BSYNC B0 ;  /* 0x0000000000007941 */ /* 0x000fea0003800000 */
.L_x_240:
        /* <DEDUP_REMOVED lines=10> */
.L_x_243:
[----:B------:R-:W-:Y:S05]  /*ca30*/  BSYNC B0 ;  /* 0x0000000000007941 */ /* 0x000fea0003800000 */
.L_x_242:
        /* <DEDUP_REMOVED lines=10> */
.L_x_245:
[----:B------:R-:W-:Y:S05]  /*cae0*/  BSYNC B0 ;  /* 0x0000000000007941 */ /* 0x000fea0003800000 */
.L_x_244:
        /* <DEDUP_REMOVED lines=12> */
.L_x_247:
[----:B------:R-:W-:Y:S05]  /*cbb0*/  BSYNC B0 ;  /* 0x0000000000007941 */ /* 0x000fea0003800000 */
.L_x_246:
        /* <DEDUP_REMOVED lines=13> */
.L_x_249:
[----:B------:R-:W-:Y:S05]  /*cc90*/  BSYNC B0 ;  /* 0x0000000000007941 */ /* 0x000fea0003800000 */
.L_x_248:
[----:B-----5:R-:W-:Y:S01]  /*cca0*/  IMAD.U32 R3, R217, 0x10000, RZ ;  /* 0x00010000d9037824 */ /* 0x020fe200078e00ff */
[----:B------:R-:W-:Y:S03]  /*ccb0*/  BSSY B0, `(.L_x_250) ;  /* 0x0000008000007945 */ /* 0x000fe60003800000 */
[----:B------:R-:W-:-:S04]  /*ccc0*/  FMUL R3, R3, UR8 ;  /* 0x0000000803037c20 */ /* 0x000fc80008400000 */
[----:B------:R-:W-:-:S05]  /*ccd0*/  FFMA R3, R204, UR13, R3 ;  /* 0x0000000dcc037c23 */ /* 0x000fca0008000003 */
[----:B------:R-:W-:-:S05]  /*cce0*/  F2FP.BF16.F32.PACK_AB R3, RZ, R3 ;  /* 0x00000003ff03723e */ /* 0x000fca00000010ff */
[----:B------:R0:W-:Y:S01]  /*ccf0*/  @P4 STG.E.U16 desc[UR24][R6.64+0xd0], R3 ;  /* 0x0000d00306004986 */ /* 0x0001e2000c101518 */
[----:B------:R-:W-:-:S13]  /*cd00*/  ISETP.GT.AND P4, PT, R0, 0x40, P6 ;  /* 0x000000400000780c */ /* 0x000fda0003784270 */
[----:B0-----:R-:W-:Y:S05]  /*cd10*/  @!P4 BRA `(.L_x_251) ;  /* 0x000000000004c947 */ /* 0x001fea0003800000 */
[----:B------:R0:W5:Y:S02]  /*cd20*/  LDG.E.LTC128B.U16 R217, desc[UR24][R218.64+0xd2] ;  /* 0x0000d218dad97981 */ /* 0x000164000c1e1520 */
.L_x_251:
[----:B------:R-:W-:Y:S05]  /*cd30*/  BSYNC B0 ;  /* 0x0000000000007941 */ /* 0x000fea0003800000 */
.L_x_250:
        /* <DEDUP_REMOVED lines=10> */
.L_x_253:
[----:B------:R-:W-:Y:S05]  /*cde0*/  BSYNC B0 ;  /* 0x0000000000007941 */ /* 0x000fea0003800000 */
.L_x_252:
        /* <DEDUP_REMOVED lines=8> */
[----:B------:R-:W-:-:S13]  /*ce70*/  ISETP.GT.AND P4, PT, R0, 0x48, P6 ;  /* 0x000000480000780c */ /* 0x000fda0003784270 */
[----:B0-----:R-:W-:Y:S05]  /*ce80*/  @!P4 BRA `(.L_x_255) ;  /* 0x000000000004c947 */ /* 0x001fea0003800000 */
[----:B------:R0:W5:Y:S02]  /*ce90*/  LDG.E.LTC128B.U16 R217, desc[UR24][R16.64+0xd2] ;  /* 0x0000d21810d97981 */ /* 0x000164000c1e1520 */
.L_x_255:
[----:B------:R-:W-:Y:S05]  /*cea0*/  BSYNC B0 ;  /* 0x0000000000007941 */ /* 0x000fea0003800000 */
.L_x_254:
        /* <DEDUP_REMOVED lines=9> */
[----:B------:R-:W-:-:S13]  /*cf40*/  ISETP.GT.AND P4, PT, R0, 0x40, P3 ;  /* 0x000000400000780c */ /* 0x000fda0001f84270 */
[----:B0-----:R-:W-:Y:S05]  /*cf50*/  @!P4 BRA `(.L_x_257) ;  /* 0x000000000004c947 */ /* 0x001fea0003800000 */
[----:B------:R0:W5:Y:S02]  /*cf60*/  LDG.E.LTC128B.U16 R217, desc[UR24][R218.64+0xe0] ;  /* 0x0000e018dad97981 */ /* 0x000164000c1e1520 */
.L_x_257:
[----:B------:R-:W-:Y:S05]  /*cf70*/  BSYNC B0 ;  /* 0x0000000000007941 */ /* 0x000fea0003800000 */
.L_x_256:
        /* <DEDUP_REMOVED lines=9> */
.L_x_259:
[----:B------:R-:W-:Y:S05]  /*d010*/  BSYNC B0 ;  /* 0x0000000000007941 */ /* 0x000fea0003800000 */
.L_x_258:
[----:B-----5:R-:W-:Y:S01]  /*d020*/  SHF.L.U32 R3, R217, 0x10, RZ ;  /* 0x00000010d9037819 */ /* 0x020fe200000006ff */
[----:B------:R-:W-:Y:S04]  /*d030*/  BSSY B0, `(.L_x_260) ;  /* 0x0000008000007945 */ /* 0x000fe80003800000 */
[----:B------:R-:W-:-:S04]  /*d040*/  FMUL R8, R3, UR8 ;  /* 0x0000000803087c20 */ /* 0x000fc80008400000 */
[----:B------:R-:W-:-:S05]  /*d050*/  FFMA R8, R209, UR13, R8 ;  /* 0x0000000dd1087c23 */ /* 0x000fca0008000008 */
[----:B------:R-:W-:-:S05]  /*d060*/  F2FP.BF16.F32.PACK_AB R8, RZ, R8 ;  /* 0x00000008ff08723e */ /* 0x000fca00000010ff */
[----:B------:R0:W-:Y:S01]  /*d070*/  @P4 STG.E.U16 desc[UR24][R6.64+0xe2], R8 ;  /* 0x0000e20806004986 */ /* 0x0001e2000c101518 */
[----:B------:R-:W-:-:S13]  /*d080*/  ISETP.GT.AND P4, PT, R0, 0x48, P3 ;  /* 0x000000480000780c */ /* 0x000fda0001f84270 */
[----:B0-----:R-:W-:Y:S05]  /*d090*/  @!P4 BRA `(.L_x_261) ;  /* 0x000000000004c947 */ /* 0x001fea0003800000 */
[----:B------:R0:W5:Y:S02]  /*d0a0*/  LDG.E.LTC128B.U16 R217, desc[UR24][R16.64+0xe0] ;  /* 0x0000e01810d97981 */ /* 0x000164000c1e1520 */
.L_x_261:
[----:B------:R-:W-:Y:S05]  /*d0b0*/  BSYNC B0 ;  /* 0x0000000000007941 */ /* 0x000fea0003800000 */
.L_x_260:
        /* <DEDUP_REMOVED lines=11> */
.L_x_263:
[----:B------:R-:W-:Y:S05]  /*d170*/  BSYNC B0 ;  /* 0x0000000000007941 */ /* 0x000fea0003800000 */
.L_x_262:
        /* <DEDUP_REMOVED lines=12> */
.L_x_265:
[----:B------:R-:W-:Y:S05]  /*d240*/  BSYNC B0 ;  /* 0x0000000000007941 */ /* 0x000fea0003800000 */
.L_x_264:
        /* <DEDUP_REMOVED lines=9> */
.L_x_267:
[----:B------:R-:W-:Y:S05]  /*d2e0*/  BSYNC B0 ;  /* 0x0000000000007941 */ /* 0x000fea0003800000 */
.L_x_266:
        /* <DEDUP_REMOVED lines=9> */
.L_x_269:
[----:B------:R-:W-:Y:S05]  /*d380*/  BSYNC B0 ;  /* 0x0000000000007941 */ /* 0x000fea0003800000 */
.L_x_268:
        /* <DEDUP_REMOVED lines=11> */
.L_x_271:
[----:B------:R-:W-:Y:S05]  /*d440*/  BSYNC B0 ;  /* 0x0000000000007941 */ /* 0x000fea0003800000 */
.L_x_270:
[----:B-----5:R-:W-:-:S04]  /*d450*/  IMAD.U32 R3, R217, 0x10000, RZ ;  /* 0x00010000d9037824 */ /* 0x020fc800078e00ff */
[----:B------:R-:W-:-:S04]  /*d460*/  FMUL R6, R3, UR8 ;  /* 0x0000000803067c20 */ /* 0x000fc80008400000 */
[----:B------:R-:W-:-:S05]  /*d470*/  FFMA R6, R215, UR13, R6 ;  /* 0x0000000dd7067c23 */ /* 0x000fca0008000006 */
[----:B------:R-:W-:-:S04]  /*d480*/  F2FP.BF16.F32.PACK_AB R6, RZ, R6 ;  /* 0x00000006ff06723e */ /* 0x000fc800000010ff */
[----:B------:R-:W-:-:S05]  /*d490*/  PRMT R7, R6, 0x7610, R7 ;  /* 0x0000761006077816 */ /* 0x000fca0000000007 */
[----:B------:R1:W-:Y:S01]  /*d4a0*/  @P4 STG.E.U16 desc[UR24][R12.64+0xf2], R7 ;  /* 0x0000f2070c004986 */ /* 0x0003e2000c101518 */
[----:B------:R-:W-:-:S04]  /*d4b0*/  IADD3 R6, P4, R4, UR9, RZ ;  /* 0x0000000904067c10 */ /* 0x000fc8000ff9e0ff */
[----:B-1----:R-:W-:Y:S02]  /*d4c0*/  IADD3.X R7, R5, UR15, RZ, P4, !PT ;  /* 0x0000000f05077c10 */ /* 0x002fe4000a7fe4ff */
        /* <DEDUP_REMOVED lines=10> */
[----:B-1----:R-:W-:Y:S05]  /*d570*/  @!P4 BRA `(.L_x_273) ;  /* 0x000000000004c947 */ /* 0x002fea0003800000 */
[----:B------:R1:W5:Y:S02]  /*d580*/  LDG.E.LTC128B.U16 R217, desc[UR24][R220.64+0x2] ;  /* 0x00000218dcd97981 */ /* 0x000364000c1e1520 */
.L_x_273:
[----:B------:R-:W-:Y:S05]  /*d590*/  BSYNC B0 ;  /* 0x0000000000007941 */ /* 0x000fea0003800000 */
.L_x_272:
        /* <DEDUP_REMOVED lines=10> */
[----:B--2---:R-:W-:Y:S05]  /*d640*/  @!P4 BRA `(.L_x_275) ;  /* 0x000000000004c947 */ /* 0x004fea0003800000 */
[----:B------:R2:W5:Y:S02]  /*d650*/  LDG.E.LTC128B.U16 R217, desc[UR24][R224.64] ;  /* 0x00000018e0d97981 */ /* 0x000564000c1e1520 */
.L_x_275:
[----:B------:R-:W-:Y:S05]  /*d660*/  BSYNC B0 ;  /* 0x0000000000007941 */ /* 0x000fea0003800000 */
.L_x_274:
        /* <DEDUP_REMOVED lines=10> */
[----:B0-----:R-:W-:Y:S05]  /*d710*/  @!P4 BRA `(.L_x_277) ;  /* 0x000000000004c947 */ /* 0x001fea0003800000 */
[----:B------:R0:W5:Y:S02]  /*d720*/  LDG.E.LTC128B.U16 R217, desc[UR24][R18.64+0x2] ;  /* 0x0000021812d97981 */ /* 0x000164000c1e1520 */
.L_x_277:
[----:B------:R-:W-:Y:S05]  /*d730*/  BSYNC B0 ;  /* 0x0000000000007941 */ /* 0x000fea0003800000 */
.L_x_276:
        /* <DEDUP_REMOVED lines=10> */
.L_x_279:
[----:B------:R-:W-:Y:S05]  /*d7e0*/  BSYNC B0 ;  /* 0x0000000000007941 */ /* 0x000fea0003800000 */
.L_x_278:
        /* <DEDUP_REMOVED lines=10> */
.L_x_281:
[----:B------:R-:W-:Y:S05]  /*d890*/  BSYNC B0 ;  /* 0x0000000000007941 */ /* 0x000fea0003800000 */
.L_x_280:
        /* <DEDUP_REMOVED lines=10> */
.L_x_283:
[----:B------:R-:W-:Y:S05]  /*d940*/  BSYNC B0 ;  /* 0x0000000000007941 */ /* 0x000fea0003800000 */
.L_x_282:
        /* <DEDUP_REMOVED lines=10> */
.L_x_285:
[----:B------:R-:W-:Y:S05]  /*d9f0*/  BSYNC B0 ;  /* 0x0000000000007941 */ /* 0x000fea0003800000 */
.L_x_284:
        /* <DEDUP_REMOVED lines=13> */
.L_x_287:
[----:B------:R-:W-:Y:S05]  /*dad0*/  BSYNC B0 ;  /* 0x0000000000007941 */ /* 0x000fea0003800000 */
.L_x_286:
        /* <DEDUP_REMOVED lines=10> */
.L_x_289:
[----:B------:R-:W-:Y:S05]  /*db80*/  BSYNC B0 ;  /* 0x0000000000007941 */ /* 0x000fea0003800000 */
.L_x_288:
        /* <DEDUP_REMOVED lines=10> */
.L_x_291:
[----:B------:R-:W-:Y:S05]  /*dc30*/  BSYNC B0 ;  /* 0x0000000000007941 */ /* 0x000fea0003800000 */
.L_x_290:
        /* <DEDUP_REMOVED lines=12> */
.L_x_293:
[----:B------:R-:W-:Y:S05]  /*dd00*/  BSYNC B0 ;  /* 0x0000000000007941 */ /* 0x000fea0003800000 */
.L_x_292:
        /* <DEDUP_REMOVED lines=13> */
.L_x_295:
[----:B------:R-:W-:Y:S05]  /*dde0*/  BSYNC B0 ;  /* 0x0000000000007941 */ /* 0x000fea0003800000 */
.L_x_294:
        /* <DEDUP_REMOVED lines=10> */
.L_x_297:
[----:B------:R-:W-:Y:S05]  /*de90*/  BSYNC B0 ;  /* 0x0000000000007941 */ /* 0x000fea0003800000 */
.L_x_296:
        /* <DEDUP_REMOVED lines=10> */
.L_x_299:
[----:B------:R-:W-:Y:S05]  /*df40*/  BSYNC B0 ;  /* 0x0000000000007941 */ /* 0x000fea0003800000 */
.L_x_298:
        /* <DEDUP_REMOVED lines=12> */
.L_x_301:
[----:B------:R-:W-:Y:S05]  /*e010*/  BSYNC B0 ;  /* 0x0000000000007941 */ /* 0x000fea0003800000 */
.L_x_300:
        /* <DEDUP_REMOVED lines=13> */
.L_x_303:
[----:B------:R-:W-:Y:S05]  /*e0f0*/  BSYNC B0 ;  /* 0x0000000000007941 */ /* 0x000fea0003800000 */
.L_x_302:
        /* <DEDUP_REMOVED lines=10> */
.L_x_305:
[----:B------:R-:W-:Y:S05]  /*e1a0*/  BSYNC B0 ;  /* 0x0000000000007941 */ /* 0x000fea0003800000 */
.L_x_304:
        /* <DEDUP_REMOVED lines=10> */
.L_x_307:
[----:B------:R-:W-:Y:S05]  /*e250*/  BSYNC B0 ;  /* 0x0000000000007941 */ /* 0x000fea0003800000 */
.L_x_306:
        /* <DEDUP_REMOVED lines=12> */
.L_x_309:
[----:B------:R-:W-:Y:S05]  /*e320*/  BSYNC B0 ;  /* 0x0000000000007941 */ /* 0x000fea0003800000 */
.L_x_308:
        /* <DEDUP_REMOVED lines=13> */
.L_x_311:
[----:B------:R-:W-:Y:S05]  /*e400*/  BSYNC B0 ;  /* 0x0000000000007941 */ /* 0x000fea0003800000 */
.L_x_310:
        /* <DEDUP_REMOVED lines=10> */
.L_x_313:
[----:B------:R-:W-:Y:S05]  /*e4b0*/  BSYNC B0 ;  /* 0x0000000000007941 */ /* 0x000fea0003800000 */
.L_x_312:
        /* <DEDUP_REMOVED lines=10> */
.L_x_315:
[----:B------:R-:W-:Y:S05]  /*e560*/  BSYNC B0 ;  /* 0x0000000000007941 */ /* 0x000fea0003800000 */
.L_x_314:
        /* <DEDUP_REMOVED lines=12> */
.L_x_317:
[----:B------:R-:W-:Y:S05]  /*e630*/  BSYNC B0 ;  /* 0x0000000000007941 */ /* 0x000fea0003800000 */
.L_x_316:
        /* <DEDUP_REMOVED lines=13> */
.L_x_319:
[----:B------:R-:W-:Y:S05]  /*e710*/  BSYNC B0 ;  /* 0x0000000000007941 */ /* 0x000fea0003800000 */
.L_x_318:
        /* <DEDUP_REMOVED lines=10> */
.L_x_321:
[----:B------:R-:W-:Y:S05]  /*e7c0*/  BSYNC B0 ;  /* 0x0000000000007941 */ /* 0x000fea0003800000 */
.L_x_320:
        /* <DEDUP_REMOVED lines=10> */
.L_x_323:
[----:B------:R-:W-:Y:S05]  /*e870*/  BSYNC B0 ;  /* 0x0000000000007941 */ /* 0x000fea0003800000 */
.L_x_322:
        /* <DEDUP_REMOVED lines=12> */
.L_x_325:
[----:B------:R-:W-:Y:S05]  /*e940*/  BSYNC B0 ;  /* 0x0000000000007941 */ /* 0x000fea0003800000 */
.L_x_324:
        /* <DEDUP_REMOVED lines=13> */
.L_x_327:
[----:B------:R-:W-:Y:S05]  /*ea20*/  BSYNC B0 ;  /* 0x0000000000007941 */ /* 0x000fea0003800000 */
.L_x_326:
        /* <DEDUP_REMOVED lines=10> */
.L_x_329:
[----:B------:R-:W-:Y:S05]  /*ead0*/  BSYNC B0 ;  /* 0x0000000000007941 */ /* 0x000fea0003800000 */
.L_x_328:
        /* <DEDUP_REMOVED lines=10> */
.L_x_331:
[----:B------:R-:W-:Y:S05]  /*eb80*/  BSYNC B0 ;  /* 0x0000000000007941 */ /* 0x000fea0003800000 */
.L_x_330:
        /* <DEDUP_REMOVED lines=12> */
.L_x_333:
[----:B------:R-:W-:Y:S05]  /*ec50*/  BSYNC B0 ;  /* 0x0000000000007941 */ /* 0x000fea0003800000 */
.L_x_332:
        /* <DEDUP_REMOVED lines=13> */
.L_x_335:
[----:B------:R-:W-:Y:S05]  /*ed30*/  BSYNC B0 ;  /* 0x0000000000007941 */ /* 0x000fea0003800000 */
.L_x_334:
        /* <DEDUP_REMOVED lines=10> */
.L_x_337:
[----:B------:R-:W-:Y:S05]  /*ede0*/  BSYNC B0 ;  /* 0x0000000000007941 */ /* 0x000fea0003800000 */
.L_x_336:
        /* <DEDUP_REMOVED lines=10> */
.L_x_339:
[----:B------:R-:W-:Y:S05]  /*ee90*/  BSYNC B0 ;  /* 0x0000000000007941 */ /* 0x000fea0003800000 */
.L_x_338:
[----:B-----5:R-:W-:Y:S01]  /*eea0*/  IMAD.U32 R3, R217, 0x10000, RZ ;  /* 0x00010000d9037824 */ /* 0x020fe200078e00ff */
[----:B------:R-:W-:Y:S01]  /*eeb0*/  IADD3 R8, R4, UR23, R216 ;  /* 0x0000001704087c10 */ /* 0x000fe2000fffe0d8 */
[----:B------:R-:W-:Y:S01]  /*eec0*/  @P4 IMAD.MOV.U32 R9, RZ, RZ, R21 ;  /* 0x000000ffff094224 */ /* 0x000fe200078e0015 */
[----:B------:R-:W-:Y:S01]  /*eed0*/  BSSY B0, `(.L_x_340) ;  /* 0x0000009000007945 */ /* 0x000fe20003800000 */
        /* <DEDUP_REMOVED lines=8> */
.L_x_341:
[----:B------:R-:W-:Y:S05]  /*ef60*/  BSYNC B0 ;  /* 0x0000000000007941 */ /* 0x000fea0003800000 */
.L_x_340:
[----:B-----5:R-:W-:Y:S01]  /*ef70*/  IMAD.U32 R3, R217, 0x10000, RZ ;  /* 0x00010000d9037824 */ /* 0x020fe200078e00ff */
[----:B------:R-:W-:Y:S01]  /*ef80*/  BSSY B0, `(.L_x_342) ;  /* 0x000000b000007945 */ /* 0x000fe20003800000 */
[----:B------:R-:W-:Y:S02]  /*ef90*/  @P4 IMAD.MOV.U32 R9, RZ, RZ, R21 ;  /* 0x000000ffff094224 */ /* 0x000fe400078e0015 */
[----:B------:R-:W-:-:S04]  /*efa0*/  FMUL R8, R3, UR8 ;  /* 0x0000000803087c20 */ /* 0x000fc80008400000 */
[----:B------:R-:W-:-:S05]  /*efb0*/  FFMA R8, R123, UR13, R8 ;  /* 0x0000000d7b087c23 */ /* 0x000fca0008000008 */
[----:B------:R-:W-:Y:S02]  /*efc0*/  F2FP.BF16.F32.PACK_AB R3, RZ, R8 ;  /* 0x00000008ff03723e */ /* 0x000fe400000010ff */
[----:B------:R-:W-:-:S05]  /*efd0*/  IADD3 R8, R4, UR23, R216 ;  /* 0x0000001704087c10 */ /* 0x000fca000fffe0d8 */
[----:B------:R0:W-:Y:S01]  /*efe0*/  @P4 STG.E.U16 desc[UR24][R8.64+0x82], R3 ;  /* 0x0000820308004986 */ /* 0x0001e2000c101518 */
[----:B------:R-:W-:-:S04]  /*eff0*/  LOP3.LUT P4, RZ, R2, 0x2000, RZ, 0xc0, !PT ;  /* 0x0000200002ff7812 */ /* 0x000fc8000788c0ff */
[----:B------:R-:W-:-:S13]  /*f000*/  ISETP.GT.AND P4, PT, R0, 0x80, P4 ;  /* 0x000000800000780c */ /* 0x000fda0002784270 */
[----:B0-----:R-:W-:Y:S05]  /*f010*/  @!P4 BRA `(.L_x_343) ;  /* 0x000000000004c947 */ /* 0x001fea0003800000 */
[----:B------:R0:W5:Y:S02]  /*f020*/  LDG.E.LTC128B.U16 R217, desc[UR24][R220.64+0x90] ;  /* 0x00009018dcd97981 */ /* 0x000164000c1e1520 */
.L_x_343:
[----:B------:R-:W-:Y:S05]  /*f030*/  BSYNC B0 ;  /* 0x0000000000007941 */ /* 0x000fea0003800000 */
.L_x_342:
        /* <DEDUP_REMOVED lines=10> */
.L_x_345:
[----:B------:R-:W-:Y:S05]  /*f0e0*/  BSYNC B0 ;  /* 0x0000000000007941 */ /* 0x000fea0003800000 */
.L_x_344:
        /* <DEDUP_REMOVED lines=10> */
.L_x_347:
[----:B------:R-:W-:Y:S05]  /*f190*/  BSYNC B0 ;  /* 0x0000000000007941 */ /* 0x000fea0003800000 */
.L_x_346:
        /* <DEDUP_REMOVED lines=12> */
.L_x_349:
[----:B------:R-:W-:Y:S05]  /*f260*/  BSYNC B0 ;  /* 0x0000000000007941 */ /* 0x000fea0003800000 */
.L_x_348:
        /* <DEDUP_REMOVED lines=12> */
.L_x_351:
[----:B------:R-:W-:Y:S05]  /*f330*/  BSYNC B0 ;  /* 0x0000000000007941 */ /* 0x000fea0003800000 */
.L_x_350:
        /* <DEDUP_REMOVED lines=10> */
.L_x_353:
[----:B------:R-:W-:Y:S05]  /*f3e0*/  BSYNC B0 ;  /* 0x0000000000007941 */ /* 0x000fea0003800000 */
.L_x_352:
        /* <DEDUP_REMOVED lines=10> */
.L_x_355:
[----:B------:R-:W-:Y:S05]  /*f490*/  BSYNC B0 ;  /* 0x0000000000007941 */ /* 0x000fea0003800000 */
.L_x_354:
        /* <DEDUP_REMOVED lines=12> */
.L_x_357:
[----:B------:R-:W-:Y:S05]  /*f560*/  BSYNC B0 ;  /* 0x0000000000007941 */ /* 0x000fea0003800000 */
.L_x_356:
        /* <DEDUP_REMOVED lines=12> */
.L_x_359:
[----:B------:R-:W-:Y:S05]  /*f630*/  BSYNC B0 ;  /* 0x0000000000007941 */ /* 0x000fea0003800000 */
.L_x_358:
        /* <DEDUP_REMOVED lines=10> */
.L_x_361:
[----:B------:R-:W-:Y:S05]  /*f6e0*/  BSYNC B0 ;  /* 0x0000000000007941 */ /* 0x000fea0003800000 */
.L_x_360:
        /* <DEDUP_REMOVED lines=10> */
.L_x_363:
[----:B------:R-:W-:Y:S05]  /*f790*/  BSYNC B0 ;  /* 0x0000000000007941 */ /* 0x000fea0003800000 */
.L_x_362:
        /* <DEDUP_REMOVED lines=12> */
.L_x_365:
[----:B------:R-:W-:Y:S05]  /*f860*/  BSYNC B0 ;  /* 0x0000000000007941 */ /* 0x000fea0003800000 */
.L_x_364:
        /* <DEDUP_REMOVED lines=12> */
.L_x_367:
[----:B------:R-:W-:Y:S05]  /*f930*/  BSYNC B0 ;  /* 0x0000000000007941 */ /* 0x000fea0003800000 */
.L_x_366:
        /* <DEDUP_REMOVED lines=10> */
.L_x_369:
[----:B------:R-:W-:Y:S05]  /*f9e0*/  BSYNC B0 ;  /* 0x0000000000007941 */ /* 0x000fea0003800000 */
.L_x_368:
        /* <DEDUP_REMOVED lines=10> */
.L_x_371:
[----:B------:R-:W-:Y:S05]  /*fa90*/  BSYNC B0 ;  /* 0x0000000000007941 */ /* 0x000fea0003800000 */
.L_x_370:
        /* <DEDUP_REMOVED lines=12> */
.L_x_373:
[----:B------:R-:W-:Y:S05]  /*fb60*/  BSYNC B0 ;  /* 0x0000000000007941 */ /* 0x000fea0003800000 */
.L_x_372:
        /* <DEDUP_REMOVED lines=12> */
.L_x_375:
[----:B------:R-:W-:Y:S05]  /*fc30*/  BSYNC B0 ;  /* 0x0000000000007941 */ /* 0x000fea0003800000 */
.L_x_374:
        /* <DEDUP_REMOVED lines=9> */
.L_x_377:
[----:B------:R-:W-:Y:S05]  /*fcd0*/  BSYNC B0 ;  /* 0x0000000000007941 */ /* 0x000fea0003800000 */
.L_x_376:
        /* <DEDUP_REMOVED lines=10> */
.L_x_379:
[----:B------:R-:W-:Y:S05]  /*fd80*/  BSYNC B0 ;  /* 0x0000000000007941 */ /* 0x000fea0003800000 */
.L_x_378:
[----:B-----5:R-:W-:Y:S01]  /*fd90*/  IMAD.U32 R3, R217, 0x10000, RZ ;  /* 0x00010000d9037824 */ /* 0x020fe200078e00ff */
[----:B------:R-:W-:Y:S01]  /*fda0*/  IADD3 R8, R4, UR23, R216 ;  /* 0x0000001704087c10 */ /* 0x000fe2000fffe0d8 */
[----:B------:R-:W-:Y:S01]  /*fdb0*/  BSSY B0, `(.L_x_380) ;  /* 0x0000009000007945 */ /* 0x000fe20003800000 */
[----:B------:R-:W-:Y:S01]  /*fdc0*/  @P4 MOV R9, R21 ;  /* 0x0000001500094202 */ /* 0x000fe20000000f00 */
[----:B------:R-:W-:-:S04]  /*fdd0*/  FMUL R3, R3, UR8 ;  /* 0x0000000803037c20 */ /* 0x000fc80008400000 */
[----:B------:R-:W-:-:S05]  /*fde0*/  FFMA R3, R142, UR13, R3 ;  /* 0x0000000d8e037c23 */ /* 0x000fca0008000003 */
[----:B------:R-:W-:-:S05]  /*fdf0*/  F2FP.BF16.F32.PACK_AB R3, RZ, R3 ;  /* 0x00000003ff03723e */ /* 0x000fca00000010ff */
[----:B------:R0:W-:Y:S01]  /*fe00*/  @P4 STG.E.U16 desc[UR24][R8.64+0xd0], R3 ;  /* 0x0000d00308004986 */ /* 0x0001e2000c101518 */
[----:B------:R-:W-:-:S13]  /*fe10*/  ISETP.GT.AND P4, PT, R0, 0x88, P6 ;  /* 0x000000880000780c */ /* 0x000fda0003784270 */
[----:B0-----:R-:W-:Y:S05]  /*fe20*/  @!P4 BRA `(.L_x_381) ;  /* 0x000000000004c947 */ /* 0x001fea0003800000 */
[----:B------:R0:W5:Y:S02]  /*fe30*/  LDG.E.LTC128B.U16 R217, desc[UR24][R18.64+0xd2] ;  /* 0x0000d21812d97981 */ /* 0x000164000c1e1520 */
.L_x_381:
[----:B------:R-:W-:Y:S05]  /*fe40*/  BSYNC B0 ;  /* 0x0000000000007941 */ /* 0x000fea0003800000 */
.L_x_380:
        /* <DEDUP_REMOVED lines=8> */
[----:B------:R-:W-:-:S13]  /*fed0*/  ISETP.GT.AND P4, PT, R0, 0x80, P3 ;  /* 0x000000800000780c */ /* 0x000fda0001f84270 */
[----:B0-----:R-:W-:Y:S05]  /*fee0*/  @!P4 BRA `(.L_x_383) ;  /* 0x000000000004c947 */ /* 0x001fea0003800000 */
[----:B------:R0:W5:Y:S02]  /*fef0*/  LDG.E.LTC128B.U16 R217, desc[UR24][R220.64+0xe0] ;  /* 0x0000e018dcd97981 */ /* 0x000164000c1e1520 */
.L_x_383:
[----:B------:R-:W-:Y:S05]  /*ff00*/  BSYNC B0 ;  /* 0x0000000000007941 */ /* 0x000fea0003800000 */
.L_x_382:
        /* <DEDUP_REMOVED lines=9> */
.L_x_385:
[----:B------:R-:W-:Y:S05]  /*ffa0*/  BSYNC B0 ;  /* 0x0000000000007941 */ /* 0x000fea0003800000 */
.L_x_384:
        /* <DEDUP_REMOVED lines=9> */
.L_x_387:
[----:B------:R-:W-:Y:S05]  /*10040*/  BSYNC B0 ;  /* 0x0000000000007941 */ /* 0x000fea0003800000 */
.L_x_386:
        /* <DEDUP_REMOVED lines=8> */
[----:B------:R-:W-:-:S13]  /*100d0*/  ISETP.GT.AND P4, PT, R0, 0x88, P2 ;  /* 0x000000880000780c */ /* 0x000fda0001784270 */
[----:B0-----:R-:W-:Y:S05]  /*100e0*/  @!P4 BRA `(.L_x_389) ;  /* 0x000000000004c947 */ /* 0x001fea0003800000 */
[----:B------:R0:W5:Y:S02]  /*100f0*/  LDG.E.LTC128B.U16 R217, desc[UR24][R18.64+0xe2] ;  /* 0x0000e21812d97981 */ /* 0x000164000c1e1520 */
.L_x_389:
[----:B------:R-:W-:Y:S05]  /*10100*/  BSYNC B0 ;  /* 0x0000000000007941 */ /* 0x000fea0003800000 */
.L_x_388:
        /* <DEDUP_REMOVED lines=11> */
.L_x_391:
[----:B------:R-:W-:Y:S05]  /*101c0*/  BSYNC B0 ;  /* 0x0000000000007941 */ /* 0x000fea0003800000 */
.L_x_390:
        /* <DEDUP_REMOVED lines=9> */
.L_x_393:
[----:B------:R-:W-:Y:S05]  /*10260*/  BSYNC B0 ;  /* 0x0000000000007941 */ /* 0x000fea0003800000 */
.L_x_392:
        /* <DEDUP_REMOVED lines=9> */
.L_x_395:
[----:B------:R-:W-:Y:S05]  /*10300*/  BSYNC B0 ;  /* 0x0000000000007941 */ /* 0x000fea0003800000 */
.L_x_394:
        /* <DEDUP_REMOVED lines=11> */
.L_x_397:
[----:B------:R-:W-:Y:S05]  /*103c0*/  BSYNC B0 ;  /* 0x0000000000007941 */ /* 0x000fea0003800000 */
.L_x_396:
[----:B-----5:R-:W-:Y:S01]  /*103d0*/  IMAD.U32 R3, R217, 0x10000, RZ ;  /* 0x00010000d9037824 */ /* 0x020fe200078e00ff */
[----:B------:R-:W-:-:S03]  /*103e0*/  IADD3 R20, R4, UR23, R216 ;  /* 0x0000001704147c10 */ /* 0x000fc6000fffe0d8 */
[----:B------:R-:W-:-:S04]  /*103f0*/  FMUL R6, R3, UR8 ;  /* 0x0000000803067c20 */ /* 0x000fc80008400000 */
[----:B------:R-:W-:-:S05]  /*10400*/  FFMA R6, R151, UR13, R6 ;  /* 0x0000000d97067c23 */ /* 0x000fca0008000006 */
[----:B------:R-:W-:-:S05]  /*10410*/  F2FP.BF16.F32.PACK_AB R6, RZ, R6 ;  /* 0x00000006ff06723e */ /* 0x000fca00000010ff */
[----:B------:R1:W-:Y:S01]  /*10420*/  @P4 STG.E.U16 desc[UR24][R20.64+0xf2], R6 ;  /* 0x0000f20614004986 */ /* 0x0003e2000c101518 */
[----:B------:R-:W-:-:S13]  /*10430*/  ISETP.GT.AND P4, PT, R0, 0xc0, P5 ;  /* 0x000000c00000780c */ /* 0x000fda0002f84270 */
[----:B------:R-:W2:Y:S01]  /*10440*/  @P4 LDG.E.LTC128B.U16 R217, desc[UR24][R228.64] ;  /* 0x00000018e4d94981 */ /* 0x000ea2000c1e1520 */
[----:B------:R-:W-:Y:S01]  /*10450*/  IMAD.U32 R7, RZ, RZ, UR18 ;  /* 0x00000012ff077e24 */ /* 0x000fe2000f8e00ff */
[----:B------:R-:W-:Y:S01]  /*10460*/  UIMAD UR9, UR19, 0x180, URZ ;  /* 0x00000180130978a4 */ /* 0x000fe2000f8e023f */
[----:B------:R-:W-:Y:S02]  /*10470*/  BSSY B0, `(.L_x_398) ;  /* 0x000000d000007945 */ /* 0x000fe40003800000 */
[----:B------:R-:W-:-:S04]  /*10480*/  IMAD.WIDE.U32 R4, R7, 0x180, R4 ;  /* 0x0000018007047825 */ /* 0x000fc800078e0004 */
[----:B------:R-:W-:Y:S02]  /*10490*/  VIADD R7, R5, UR9 ;  /* 0x0000000905077c36 */ /* 0x000fe40008000000 */
[----:B-1----:R-:W-:Y:S02]  /*104a0*/  @P4 IMAD.MOV.U32 R6, RZ, RZ, R4 ;  /* 0x000000ffff064224 */ /* 0x002fe400078e0004 */
        /* <DEDUP_REMOVED lines=9> */
.L_x_399:
[----:B------:R-:W-:Y:S05]  /*10540*/  BSYNC B0 ;  /* 0x0000000000007941 */ /* 0x000fea0003800000 */
.L_x_398:
[----:B-----5:R-:W-:Y:S01]  /*10550*/  IMAD.U32 R3, R217, 0x10000, RZ ;  /* 0x00010000d9037824 */ /* 0x020fe200078e00ff */
[----:B------:R-:W-:Y:S01]  /*10560*/  ISETP.GT.AND P5, PT, R0, 0xc8, P5 ;  /* 0x000000c80000780c */ /* 0x000fe20002fa4270 */
[----:B------:R-:W-:Y:S01]  /*10570*/  @P4 IMAD.MOV.U32 R12, RZ, RZ, R4 ;  /* 0x000000ffff0c4224 */ /* 0x000fe200078e0004 */
[----:B------:R-:W-:Y:S01]  /*10580*/  BSSY B0, `(.L_x_400) ;  /* 0x000000e000007945 */ /* 0x000fe20003800000 */
[----:B------:R-:W-:Y:S01]  /*10590*/  FMUL R6, R3, UR8 ;  /* 0x0000000803067c20 */ /* 0x000fe20008400000 */
[----:B------:R-:W-:Y:S02]  /*105a0*/  @P4 IMAD.MOV.U32 R13, RZ, RZ, R7 ;  /* 0x000000ffff0d4224 */ /* 0x000fe400078e0007 */
[----:B------:R-:W-:Y:S02]  /*105b0*/  VIADD R9, R5, UR9 ;  /* 0x0000000905097c36 */ /* 0x000fe40008000000 */
[----:B------:R-:W-:-:S05]  /*105c0*/  FFMA R6, R25, UR13, R6 ;  /* 0x0000000d19067c23 */ /* 0x000fca0008000006 */
[----:B------:R-:W-:-:S04]  /*105d0*/  F2FP.BF16.F32.PACK_AB R6, RZ, R6 ;  /* 0x00000006ff06723e */ /* 0x000fc800000010ff */
[----:B------:R-:W-:-:S05]  /*105e0*/  PRMT R3, R6, 0x7610, R3 ;  /* 0x0000761006037816 */ /* 0x000fca0000000003 */
[----:B------:R2:W-:Y:S01]  /*105f0*/  @P4 STG.E.U16 desc[UR24][R12.64+0x2], R3 ;  /* 0x000002030c004986 */ /* 0x0005e2000c101518 */
[----:B------:R-:W-:-:S04]  /*10600*/  IADD3 R10, P4, R4, UR23, RZ ;  /* 0x00000017040a7c10 */ /* 0x000fc8000ff9e0ff */
[----:B------:R-:W-:Y:S02]  /*10610*/  IADD3.X R11, R7, UR6, RZ, P4, !PT ;  /* 0x00000006070b7c10 */ /* 0x000fe4000a7fe4ff */
[----:B------:R-:W-:-:S04]  /*10620*/  IADD3 R6, P4, R4, UR23, RZ ;  /* 0x0000001704067c10 */ /* 0x000fc8000ff9e0ff */
[----:B------:R-:W-:Y:S01]  /*10630*/  IADD3.X R7, R9, UR6, RZ, P4, !PT ;  /* 0x0000000609077c10 */ /* 0x000fe2000a7fe4ff */
[----:B--2---:R-:W-:Y:S08]  /*10640*/  @!P5 BRA `(.L_x_401) ;  /* 0x000000000004d947 */ /* 0x004ff00003800000 */
[----:B------:R2:W5:Y:S02]  /*10650*/  LDG.E.LTC128B.U16 R217, desc[UR24][R14.64] ;  /* 0x000000180ed97981 */ /* 0x000564000c1e1520 */
.L_x_401:
[----:B------:R-:W-:Y:S05]  /*10660*/  BSYNC B0 ;  /* 0x0000000000007941 */ /* 0x000fea0003800000 */
.L_x_400:
[----:B-----5:R-:W-:Y:S01]  /*10670*/  IMAD.U32 R3, R217, 0x10000, RZ ;  /* 0x00010000d9037824 */ /* 0x020fe200078e00ff */
[----:B------:R-:W-:Y:S01]  /*10680*/  LOP3.LUT P4, RZ, R2, 0x2, RZ, 0xc0, !PT ;  /* 0x0000000202ff7812 */ /* 0x000fe2000788c0ff */
[----:B------:R-:W-:Y:S02]  /*10690*/  BSSY B0, `(.L_x_402) ;  /* 0x0000008000007945 */ /* 0x000fe40003800000 */
[----:B------:R-:W-:Y:S01]  /*106a0*/  FMUL R3, R3, UR8 ;  /* 0x0000000803037c20 */ /* 0x000fe20008400000 */
[----:B------:R-:W-:-:S03]  /*106b0*/  ISETP.GT.AND P4, PT, R0, 0xc8, P4 ;  /* 0x000000c80000780c */ /* 0x000fc60002784270 */
[----:B------:R-:W-:-:S05]  /*106c0*/  FFMA R3, R26, UR13, R3 ;  /* 0x0000000d1a037c23 */ /* 0x000fca0008000003 */
[----:B------:R-:W-:-:S05]  /*106d0*/  F2FP.BF16.F32.PACK_AB R3, RZ, R3 ;  /* 0x00000003ff03723e */ /* 0x000fca00000010ff */
[----:B------:R0:W-:Y:S01]  /*106e0*/  @P5 STG.E.U16 desc[UR24][R10.64], R3 ;  /* 0x000000030a005986 */ /* 0x0001e2000c101518 */
[----:B------:R-:W-:Y:S05]  /*106f0*/  @!P4 BRA `(.L_x_403) ;  /* 0x000000000004c947 */ /* 0x000fea0003800000 */
[----:B------:R0:W5:Y:S02]  /*10700*/  LDG.E.LTC128B.U16 R217, desc[UR24][R22.64+0x2] ;  /* 0x0000021816d97981 */ /* 0x000164000c1e1520 */
.L_x_403:
[----:B------:R-:W-:Y:S05]  /*10710*/  BSYNC B0 ;  /* 0x0000000000007941 */ /* 0x000fea0003800000 */
.L_x_402:
[----:B0----5:R-:W-:Y:S01]  /*10720*/  IMAD.U32 R3, R217, 0x10000, RZ ;  /* 0x00010000d9037824 */ /* 0x021fe200078e00ff */
[----:B------:R-:W-:Y:S01]  /*10730*/  LOP3.LUT P5, RZ, R2, 0x4, RZ, 0xc0, !PT ;  /* 0x0000000402ff7812 */ /* 0x000fe200078ac0ff */
[----:B------:R-:W-:Y:S02]  /*10740*/  BSSY B0, `(.L_x_404) ;  /* 0x0000009000007945 */ /* 0x000fe40003800000 */
[----:B------:R-:W-:-:S04]  /*10750*/  FMUL R10, R3, UR8 ;  /* 0x00000008030a7c20 */ /* 0x000fc80008400000 */
[----:B------:R-:W-:-:S05]  /*10760*/  FFMA R10, R27, UR13, R10 ;  /* 0x0000000d1b0a7c23 */ /* 0x000fca000800000a */
[----:B------:R-:W-:Y:S01]  /*10770*/  F2FP.BF16.F32.PACK_AB R3, RZ, R10 ;  /* 0x0000000aff03723e */ /* 0x000fe200000010ff */
[----:B------:R-:W-:-:S05]  /*10780*/  VIADD R10, R4, UR23 ;  /* 0x00000017040a7c36 */ /* 0x000fca0008000000 */
[----:B------:R0:W-:Y:S01]  /*10790*/  @P4 STG.E.U16 desc[UR24][R10.64+0x2], R3 ;  /* 0x000002030a004986 */ /* 0x0001e2000c101518 */
[----:B------:R-:W-:-:S13]  /*107a0*/  ISETP.GT.AND P4, PT, R0, 0xc0, P5 ;  /* 0x000000c00000780c */ /* 0x000fda0002f84270 */
[----:B0-----:R-:W-:Y:S05]  /*107b0*/  @!P4 BRA `(.L_x_405) ;  /* 0x000000000004c947 */ /* 0x001fea0003800000 */
[----:B------:R0:W5:Y:S02]  /*107c0*/  LDG.E.LTC128B.U16 R217, desc[UR24][R222.64+0x10] ;  /* 0x00001018ded97981 */ /* 0x000164000c1e1520 */
.L_x_405:
[----:B------:R-:W-:Y:S05]  /*107d0*/  BSYNC B0 ;  /* 0x0000000000007941 */ /* 0x000fea0003800000 */
.L_x_404:
[----:B-----5:R-:W-:Y:S01]  /*107e0*/  IMAD.U32 R3, R217, 0x10000, RZ ;  /* 0x00010000d9037824 */ /* 0x020fe200078e00ff */
[----:B------:R-:W-:Y:S01]  /*107f0*/  LOP3.LUT P5, RZ, R2, 0x8, RZ, 0xc0, !PT ;  /* 0x0000000802ff7812 */ /* 0x000fe200078ac0ff */
        /* <DEDUP_REMOVED lines=9> */
.L_x_407:
[----:B------:R-:W-:Y:S05]  /*10890*/  BSYNC B0 ;  /* 0x0000000000007941 */ /* 0x000fea0003800000 */
.L_x_406:
        /* <DEDUP_REMOVED lines=13> */
.L_x_409:
[----:B------:R-:W-:Y:S05]  /*10970*/  BSYNC B0 ;  /* 0x0000000000007941 */ /* 0x000fea0003800000 */
.L_x_408:
        /* <DEDUP_REMOVED lines=9> */
.L_x_411:
[----:B------:R-:W-:Y:S05]  /*10a10*/  BSYNC B0 ;  /* 0x0000000000007941 */ /* 0x000fea0003800000 */
.L_x_410:
[----:B-----5:R-:W-:Y:S01]  /*10a20*/  IMAD.U32 R3, R217, 0x10000, RZ ;  /* 0x00010000d9037824 */ /* 0x020fe200078e00ff */
[----:B------:R-:W-:Y:S01]  /*10a30*/  LOP3.LUT P5, RZ, R2, 0x10, RZ, 0xc0, !PT ;  /* 0x0000001002ff7812 */ /* 0x000fe200078ac0ff */
[----:B------:R-:W-:Y:S01]  /*10a40*/  @P4 IMAD.MOV.U32 R11, RZ, RZ, R7 ;  /* 0x000000ffff0b4224 */ /* 0x000fe200078e0007 */
[----:B------:R-:W-:Y:S01]  /*10a50*/  BSSY B0, `(.L_x_412) ;  /* 0x0000009000007945 */ /* 0x000fe20003800000 */
        /* <DEDUP_REMOVED lines=8> */
.L_x_413:
[----:B------:R-:W-:Y:S05]  /*10ae0*/  BSYNC B0 ;  /* 0x0000000000007941 */ /* 0x000fea0003800000 */
.L_x_412:
[----:B-----5:R-:W-:Y:S01]  /*10af0*/  IMAD.U32 R3, R217, 0x10000, RZ ;  /* 0x00010000d9037824 */ /* 0x020fe200078e00ff */
[----:B------:R-:W-:Y:S01]  /*10b00*/  LOP3.LUT P5, RZ, R2, 0x400000, RZ, 0xc0, !PT ;  /* 0x0040000002ff7812 */ /* 0x000fe200078ac0ff */
[----:B------:R-:W-:Y:S01]  /*10b10*/  @P4 IMAD.MOV.U32 R10, RZ, RZ, R4 ;  /* 0x000000ffff0a4224 */ /* 0x000fe200078e0004 */
[----:B------:R-:W-:Y:S01]  /*10b20*/  BSSY B0, `(.L_x_414) ;  /* 0x0000009000007945 */ /* 0x000fe20003800000 */
        /* <DEDUP_REMOVED lines=8> */
.L_x_415:
[----:B------:R-:W-:Y:S05]  /*10bb0*/  BSYNC B0 ;  /* 0x0000000000007941 */ /* 0x000fea0003800000 */
.L_x_414:
        /* <DEDUP_REMOVED lines=13> */
.L_x_417:
[----:B------:R-:W-:Y:S05]  /*10c90*/  BSYNC B0 ;  /* 0x0000000000007941 */ /* 0x000fea0003800000 */
.L_x_416:
[----:B-----5:R-:W-:Y:S01]  /*10ca0*/  IMAD.U32 R3, R217, 0x10000, RZ ;  /* 0x00010000d9037824 */ /* 0x020fe200078e00ff */
[----:B------:R-:W-:Y:S01]  /*10cb0*/  BSSY B0, `(.L_x_418) ;  /* 0x000000a000007945 */ /* 0x000fe20003800000 */
[----:B------:R-:W-:Y:S02]  /*10cc0*/  VIADD R10, R4, UR23 ;  /* 0x00000017040a7c36 */ /* 0x000fe40008000000 */
        /* <DEDUP_REMOVED lines=8> */
.L_x_419:
[----:B------:R-:W-:Y:S05]  /*10d50*/  BSYNC B0 ;  /* 0x0000000000007941 */ /* 0x000fea0003800000 */
.L_x_418:
        /* <DEDUP_REMOVED lines=12> */
.L_x_421:
[----:B------:R-:W-:Y:S05]  /*10e20*/  BSYNC B0 ;  /* 0x0000000000007941 */ /* 0x000fea0003800000 */
.L_x_420:
        /* <DEDUP_REMOVED lines=12> */
.L_x_423:
[----:B------:R-:W-:Y:S05]  /*10ef0*/  BSYNC B0 ;  /* 0x0000000000007941 */ /* 0x000fea0003800000 */
.L_x_422:
        /* <DEDUP_REMOVED lines=13> */
.L_x_425:
[----:B------:R-:W-:Y:S05]  /*10fd0*/  BSYNC B0 ;  /* 0x0000000000007941 */ /* 0x000fea0003800000 */
.L_x_424:
[----:B-----5:R-:W-:Y:S01]  /*10fe0*/  SHF.L.U32 R3, R217, 0x10, RZ ;  /* 0x00000010d9037819 */ /* 0x020fe200000006ff */
[----:B------:R-:W-:Y:S01]  /*10ff0*/  VIADD R10, R4, UR23 ;  /* 0x00000017040a7c36 */ /* 0x000fe20008000000 */
[----:B------:R-:W-:Y:S01]  /*11000*/  BSSY B0, `(.L_x_426) ;  /* 0x0000009000007945 */ /* 0x000fe20003800000 */
[----:B------:R-:W-:Y:S02]  /*11010*/  @P4 IMAD.MOV.U32 R11, RZ, RZ, R7 ;  /* 0x000000ffff0b4224 */ /* 0x000fe400078e0007 */
[----:B------:R-:W-:-:S04]  /*11020*/  FMUL R3, R3, UR8 ;  /* 0x0000000803037c20 */ /* 0x000fc80008400000 */
[----:B------:R-:W-:-:S05]  /*11030*/  FFMA R3, R38, UR13, R3 ;  /* 0x0000000d26037c23 */ /* 0x000fca0008000003 */
[----:B------:R-:W-:-:S05]  /*11040*/  F2FP.BF16.F32.PACK_AB R3, RZ, R3 ;  /* 0x00000003ff03723e */ /* 0x000fca00000010ff */
[----:B------:R0:W-:Y:S01]  /*11050*/  @P4 STG.E.U16 desc[UR24][R10.64+0x30], R3 ;  /* 0x000030030a004986 */ /* 0x0001e2000c101518 */
[----:B------:R-:W-:-:S13]  /*11060*/  ISETP.GT.AND P4, PT, R0, 0xc8, P5 ;  /* 0x000000c80000780c */ /* 0x000fda0002f84270 */
[----:B0-----:R-:W-:Y:S05]  /*11070*/  @!P4 BRA `(.L_x_427) ;  /* 0x000000000004c947 */ /* 0x001fea0003800000 */
[----:B------:R0:W5:Y:S02]  /*11080*/  LDG.E.LTC128B.U16 R217, desc[UR24][R22.64+0x32] ;  /* 0x0000321816d97981 */ /* 0x000164000c1e1520 */
.L_x_427:
[----:B------:R-:W-:Y:S05]  /*11090*/  BSYNC B0 ;  /* 0x0000000000007941 */ /* 0x000fea0003800000 */
.L_x_426:
        /* <DEDUP_REMOVED lines=12> */
.L_x_429:
[----:B------:R-:W-:Y:S05]  /*11160*/  BSYNC B0 ;  /* 0x0000000000007941 */ /* 0x000fea0003800000 */
.L_x_428:
        /* <DEDUP_REMOVED lines=12> */
.L_x_431:
[----:B------:R-:W-:Y:S05]  /*11230*/  BSYNC B0 ;  /* 0x0000000000007941 */ /* 0x000fea0003800000 */
.L_x_430:
        /* <DEDUP_REMOVED lines=13> */
.L_x_433:
[----:B------:R-:W-:Y:S05]  /*11310*/  BSYNC B0 ;  /* 0x0000000000007941 */ /* 0x000fea0003800000 */
.L_x_432:
        /* <DEDUP_REMOVED lines=11> */
.L_x_435:
[----:B------:R-:W-:Y:S05]  /*113d0*/  BSYNC B0 ;  /* 0x0000000000007941 */ /* 0x000fea0003800000 */
.L_x_434:
        /* <DEDUP_REMOVED lines=12> */
.L_x_437:
[----:B------:R-:W-:Y:S05]  /*114a0*/  BSYNC B0 ;  /* 0x0000000000007941 */ /* 0x000fea0003800000 */
.L_x_436:
        /* <DEDUP_REMOVED lines=12> */
.L_x_439:
[----:B------:R-:W-:Y:S05]  /*11570*/  BSYNC B0 ;  /* 0x0000000000007941 */ /* 0x000fea0003800000 */
.L_x_438:
        /* <DEDUP_REMOVED lines=13> */
.L_x_441:
[----:B------:R-:W-:Y:S05]  /*11650*/  BSYNC B0 ;  /* 0x0000000000007941 */ /* 0x000fea0003800000 */
.L_x_440:
        /* <DEDUP_REMOVED lines=11> */
.L_x_443:
[----:B------:R-:W-:Y:S05]  /*11710*/  BSYNC B0 ;  /* 0x0000000000007941 */ /* 0x000fea0003800000 */
.L_x_442:
        /* <DEDUP_REMOVED lines=12> */
.L_x_445:
[----:B------:R-:W-:Y:S05]  /*117e0*/  BSYNC B0 ;  /* 0x0000000000007941 */ /* 0x000fea0003800000 */
.L_x_444:
        /* <DEDUP_REMOVED lines=12> */
.L_x_447:
[----:B------:R-:W-:Y:S05]  /*118b0*/  BSYNC B0 ;  /* 0x0000000000007941 */ /* 0x000fea0003800000 */
.L_x_446:
        /* <DEDUP_REMOVED lines=13> */
.L_x_449:
[----:B------:R-:W-:Y:S05]  /*11990*/  BSYNC B0 ;  /* 0x0000000000007941 */ /* 0x000fea0003800000 */
.L_x_448:
        /* <DEDUP_REMOVED lines=11> */
.L_x_451:
[----:B------:R-:W-:Y:S05]  /*11a50*/  BSYNC B0 ;  /* 0x0000000000007941 */ /* 0x000fea0003800000 */
.L_x_450:
        /* <DEDUP_REMOVED lines=12> */
.L_x_453:
[----:B------:R-:W-:Y:S05]  /*11b20*/  BSYNC B0 ;  /* 0x0000000000007941 */ /* 0x000fea0003800000 */
.L_x_452:
        /* <DEDUP_REMOVED lines=12> */
.L_x_455:
[----:B------:R-:W-:Y:S05]  /*11bf0*/  BSYNC B0 ;  /* 0x0000000000007941 */ /* 0x000fea0003800000 */
.L_x_454:
        /* <DEDUP_REMOVED lines=13> */
.L_x_457:
[----:B------:R-:W-:Y:S05]  /*11cd0*/  BSYNC B0 ;  /* 0x0000000000007941 */ /* 0x000fea0003800000 */
.L_x_456:
        /* <DEDUP_REMOVED lines=11> */
.L_x_459:
[----:B------:R-:W-:Y:S05]  /*11d90*/  BSYNC B0 ;  /* 0x0000000000007941 */ /* 0x000fea0003800000 */
.L_x_458:
[----:B-----5:R-:W-:Y:S01]  /*11da0*/  IMAD.U32 R3, R217, 0x10000, RZ ;  /* 0x00010000d9037824 */ /* 0x020fe200078e00ff */
[----:B------:R-:W-:Y:S01]  /*11db0*/  LOP3.LUT P5, RZ, R2, 0x8000, RZ, 0xc0, !PT ;  /* 0x0000800002ff7812 */ /* 0x000fe200078ac0ff */
[----:B------:R-:W-:Y:S01]  /*11dc0*/  @P4 IMAD.MOV.U32 R11, RZ, RZ, R7 ;  /* 0x000000ffff0b4224 */ /* 0x000fe200078e0007 */
[----:B------:R-:W-:Y:S01]  /*11dd0*/  BSSY B0, `(.L_x_460) ;  /* 0x0000009000007945 */ /* 0x000fe20003800000 */
[----:B------:R-:W-:-:S04]  /*11de0*/  FMUL R10, R3, UR8 ;  /* 0x00000008030a7c20 */ /* 0x000fc80008400000 */
[----:B------:R-:W-:-:S05]  /*11df0*/  FFMA R10, R55, UR13, R10 ;  /* 0x0000000d370a7c23 */ /* 0x000fca000800000a */
[----:B------:R-:W-:Y:S02]  /*11e00*/  F2FP.BF16.F32.PACK_AB R3, RZ, R10 ;  /* 0x0000000aff03723e */ /* 0x000fe400000010ff */
[----:B------:R-:W-:-:S05]  /*11e10*/  IADD3 R10, R4, UR23, RZ ;  /* 0x00000017040a7c10 */ /* 0x000fca000fffe0ff */
[----:B------:R0:W-:Y:S01]  /*11e20*/  @P4 STG.E.U16 desc[UR24][R10.64+0x72], R3 ;  /* 0x000072030a004986 */ /* 0x0001e2000c101518 */
[----:B------:R-:W-:-:S13]  /*11e30*/  ISETP.GT.AND P4, PT, R0, 0xc0, P5 ;  /* 0x000000c00000780c */ /* 0x000fda0002f84270 */
[----:B0-----:R-:W-:Y:S05]  /*11e40*/  @!P4 BRA `(.L_x_461) ;  /* 0x000000000004c947 */ /* 0x001fea0003800000 */
[----:B------:R0:W5:Y:S02]  /*11e50*/  LDG.E.LTC128B.U16 R217, desc[UR24][R222.64+0x80] ;  /* 0x00008018ded97981 */ /* 0x000164000c1e1520 */
.L_x_461:
[----:B------:R-:W-:Y:S05]  /*11e60*/  BSYNC B0 ;  /* 0x0000000000007941 */ /* 0x000fea0003800000 */
.L_x_460:
        /* <DEDUP_REMOVED lines=12> */
.L_x_463:
[----:B------:R-:W-:Y:S05]  /*11f30*/  BSYNC B0 ;  /* 0x0000000000007941 */ /* 0x000fea0003800000 */
.L_x_462:
        /* <DEDUP_REMOVED lines=13> */
.L_x_465:
[----:B------:R-:W-:Y:S05]  /*12010*/  BSYNC B0 ;  /* 0x0000000000007941 */ /* 0x000fea0003800000 */
.L_x_464:
        /* <DEDUP_REMOVED lines=11> */
.L_x_467:
[----:B------:R-:W-:Y:S05]  /*120d0*/  BSYNC B0 ;  /* 0x0000000000007941 */ /* 0x000fea0003800000 */
.L_x_466:
        /* <DEDUP_REMOVED lines=12> */
.L_x_469:
[----:B------:R-:W-:Y:S05]  /*121a0*/  BSYNC B0 ;  /* 0x0000000000007941 */ /* 0x000fea0003800000 */
.L_x_468:
        /* <DEDUP_REMOVED lines=12> */
.L_x_471:
[----:B------:R-:W-:Y:S05]  /*12270*/  BSYNC B0 ;  /* 0x0000000000007941 */ /* 0x000fea0003800000 */
.L_x_470:
        /* <DEDUP_REMOVED lines=13> */
.L_x_473:
[----:B------:R-:W-:Y:S05]  /*12350*/  BSYNC B0 ;  /* 0x0000000000007941 */ /* 0x000fea0003800000 */
.L_x_472:
        /* <DEDUP_REMOVED lines=11> */
.L_x_475:
[----:B------:R-:W-:Y:S05]  /*12410*/  BSYNC B0 ;  /* 0x0000000000007941 */ /* 0x000fea0003800000 */
.L_x_474:
        /* <DEDUP_REMOVED lines=12> */
.L_x_477:
[----:B------:R-:W-:Y:S05]  /*124e0*/  BSYNC B0 ;  /* 0x0000000000007941 */ /* 0x000fea0003800000 */
.L_x_476:
        /* <DEDUP_REMOVED lines=12> */
.L_x_479:
[----:B------:R-:W-:Y:S05]  /*125b0*/  BSYNC B0 ;  /* 0x0000000000007941 */ /* 0x000fea0003800000 */
.L_x_478:
        /* <DEDUP_REMOVED lines=13> */
.L_x_481:
[----:B------:R-:W-:Y:S05]  /*12690*/  BSYNC B0 ;  /* 0x0000000000007941 */ /* 0x000fea0003800000 */
.L_x_480:
        /* <DEDUP_REMOVED lines=11> */
.L_x_483:
[----:B------:R-:W-:Y:S05]  /*12750*/  BSYNC B0 ;  /* 0x0000000000007941 */ /* 0x000fea0003800000 */
.L_x_482:
        /* <DEDUP_REMOVED lines=12> */
.L_x_485:
[----:B------:R-:W-:Y:S05]  /*12820*/  BSYNC B0 ;  /* 0x0000000000007941 */ /* 0x000fea0003800000 */
.L_x_484:
        /* <DEDUP_REMOVED lines=12> */
.L_x_487:
[----:B------:R-:W-:Y:S05]  /*128f0*/  BSYNC B0 ;  /* 0x0000000000007941 */ /* 0x000fea0003800000 */
.L_x_486:
        /* <DEDUP_REMOVED lines=13> */
.L_x_489:
[----:B------:R-:W-:Y:S05]  /*129d0*/  BSYNC B0 ;  /* 0x0000000000007941 */ /* 0x000fea0003800000 */
.L_x_488:
        /* <DEDUP_REMOVED lines=11> */
.L_x_491:
[----:B------:R-:W-:Y:S05]  /*12a90*/  BSYNC B0 ;  /* 0x0000000000007941 */ /* 0x000fea0003800000 */
.L_x_490:
        /* <DEDUP_REMOVED lines=12> */
.L_x_493:
[----:B------:R-:W-:Y:S05]  /*12b60*/  BSYNC B0 ;  /* 0x0000000000007941 */ /* 0x000fea0003800000 */
.L_x_492:
[----:B-----5:R-:W-:Y:S01]  /*12b70*/  IMAD.U32 R3, R217, 0x10000, RZ ;  /* 0x00010000d9037824 */ /* 0x020fe200078e00ff */
[----:B------:R-:W-:Y:S01]  /*12b80*/  @P4 MOV R11, R9 ;  /* 0x00000009000b4202 */ /* 0x000fe20000000f00 */
[----:B------:R-:W-:Y:S01]  /*12b90*/  @P4 IMAD.MOV.U32 R10, RZ, RZ, R4 ;  /* 0x000000ffff0a4224 */ /* 0x000fe200078e0004 */
[----:B------:R-:W-:Y:S01]  /*12ba0*/  LOP3.LUT P5, RZ, R2, 0x40, RZ, 0xc0, !PT ;  /* 0x0000004002ff7812 */ /* 0x000fe200078ac0ff */
[----:B------:R-:W-:Y:S01]  /*12bb0*/  FMUL R3, R3, UR8 ;  /* 0x0000000803037c20 */ /* 0x000fe20008400000 */
[----:B------:R-:W-:Y:S03]  /*12bc0*/  BSSY B0, `(.L_x_494) ;  /* 0x0000007000007945 */ /* 0x000fe60003800000 */
[----:B------:R-:W-:-:S05]  /*12bd0*/  FFMA R3, R72, UR13, R3 ;  /* 0x0000000d48037c23 */ /* 0x000fca0008000003 */
[----:B------:R-:W-:-:S05]  /*12be0*/  F2FP.BF16.F32.PACK_AB R3, RZ, R3 ;  /* 0x00000003ff03723e */ /* 0x000fca00000010ff */
[----:B------:R0:W-:Y:S01]  /*12bf0*/  @P4 STG.E.U16 desc[UR24][R10.64+0xc0], R3 ;  /* 0x0000c0030a004986 */ /* 0x0001e2000c101518 */
[----:B------:R-:W-:-:S13]  /*12c00*/  ISETP.GT.AND P4, PT, R0, 0xc0, P5 ;  /* 0x000000c00000780c */ /* 0x000fda0002f84270 */
[----:B0-----:R-:W-:Y:S05]  /*12c10*/  @!P4 BRA `(.L_x_495) ;  /* 0x000000000004c947 */ /* 0x001fea0003800000 */
[----:B------:R0:W5:Y:S02]  /*12c20*/  LDG.E.LTC128B.U16 R217, desc[UR24][R222.64+0xc2] ;  /* 0x0000c218ded97981 */ /* 0x000164000c1e1520 */
.L_x_495:
[----:B------:R-:W-:Y:S05]  /*12c30*/  BSYNC B0 ;  /* 0x0000000000007941 */ /* 0x000fea0003800000 */
.L_x_494:
        /* <DEDUP_REMOVED lines=13> */
.L_x_497:
[----:B------:R-:W-:Y:S05]  /*12d10*/  BSYNC B0 ;  /* 0x0000000000007941 */ /* 0x000fea0003800000 */
.L_x_496:
        /* <DEDUP_REMOVED lines=11> */
.L_x_499:
[----:B------:R-:W-:Y:S05]  /*12dd0*/  BSYNC B0 ;  /* 0x0000000000007941 */ /* 0x000fea0003800000 */
.L_x_498:
[----:B------:R-:W-:Y:S01]  /*12de0*/  LOP3.LUT P5, RZ, R2, 0x20, RZ, 0xc0, !PT ;  /* 0x0000002002ff7812 */ /* 0x000fe200078ac0ff */
[----:B-----5:R-:W-:Y:S01]  /*12df0*/  IMAD.U32 R2, R217, 0x10000, RZ ;  /* 0x00010000d9027824 */ /* 0x020fe200078e00ff */
[----:B------:R-:W-:Y:S03]  /*12e00*/  BSSY B0, `(.L_x_500) ;  /* 0x000000b000007945 */ /* 0x000fe60003800000 */
[----:B------:R-:W-:-:S04]  /*12e10*/  FMUL R2, R2, UR8 ;  /* 0x0000000802027c20 */ /* 0x000fc80008400000 */
[----:B------:R-:W-:-:S05]  /*12e20*/  FFMA R2, R75, UR13, R2 ;  /* 0x0000000d4b027c23 */ /* 0x000fca0008000002 */
[----:B------:R-:W-:Y:S01]  /*12e30*/  F2FP.BF16.F32.PACK_AB R3, RZ, R2 ;  /* 0x00000002ff03723e */ /* 0x000fe200000010ff */
[----:B------:R-:W-:-:S03]  /*12e40*/  VIADD R2, R4, UR23 ;  /* 0x0000001704027c36 */ /* 0x000fc60008000000 */
[----:B------:R-:W-:Y:S01]  /*12e50*/  PRMT R10, R3, 0x7610, R10 ;  /* 0x00007610030a7816 */ /* 0x000fe2000000000a */
[----:B------:R-:W-:-:S05]  /*12e60*/  @P4 IMAD.MOV.U32 R3, RZ, RZ, R7 ;  /* 0x000000ffff034224 */ /* 0x000fca00078e0007 */
[----:B------:R0:W-:Y:S01]  /*12e70*/  @P4 STG.E.U16 desc[UR24][R2.64+0xc2], R10 ;  /* 0x0000c20a02004986 */ /* 0x0001e2000c101518 */
[----:B------:R-:W-:-:S13]  /*12e80*/  ISETP.GT.AND P4, PT, R0, 0xc0, P5 ;  /* 0x000000c00000780c */ /* 0x000fda0002f84270 */
[----:B0-----:R-:W-:Y:S05]  /*12e90*/  @!P4 BRA `(.L_x_501) ;  /* 0x000000000004c947 */ /* 0x001fea0003800000 */
[----:B------:R0:W5:Y:S02]  /*12ea0*/  LDG.E.LTC128B.U16 R217, desc[UR24][R222.64+0xd0] ;  /* 0x0000d018ded97981 */ /* 0x000164000c1e1520 */
.L_x_501:
[----:B------:R-:W-:Y:S05]  /*12eb0*/  BSYNC B0 ;  /* 0x0000000000007941 */ /* 0x000fea0003800000 */
.L_x_500:
[----:B-----5:R-:W-:Y:S01]  /*12ec0*/  IMAD.U32 R2, R217, 0x10000, RZ ;  /* 0x00010000d9027824 */ /* 0x020fe200078e00ff */
[----:B------:R-:W-:Y:S03]  /*12ed0*/  BSSY B0, `(.L_x_502) ;  /* 0x000000b000007945 */ /* 0x000fe60003800000 */
[----:B------:R-:W-:Y:S01]  /*12ee0*/  FMUL R3, R2, UR8 ;  /* 0x0000000802037c20 */ /* 0x000fe20008400000 */
[----:B------:R-:W-:-:S03]  /*12ef0*/  @P4 IMAD.MOV.U32 R2, RZ, RZ, R4 ;  /* 0x000000ffff024224 */ /* 0x000fc600078e0004 */
        /* <DEDUP_REMOVED lines=8> */
.L_x_503:
[----:B------:R-:W-:Y:S05]  /*12f80*/  BSYNC B0 ;  /* 0x0000000000007941 */ /* 0x000fea0003800000 */
.L_x_502:
[----:B-----5:R-:W-:Y:S01]  /*12f90*/  IMAD.U32 R2, R217, 0x10000, RZ ;  /* 0x00010000d9027824 */ /* 0x020fe200078e00ff */
[----:B------:R-:W-:Y:S01]  /*12fa0*/  ISETP.GT.AND P5, PT, R0, 0xc8, P5 ;  /* 0x000000c80000780c */ /* 0x000fe20002fa4270 */
[----:B------:R-:W-:Y:S01]  /*12fb0*/  @P4 IMAD.MOV.U32 R3, RZ, RZ, R9 ;  /* 0x000000ffff034224 */ /* 0x000fe200078e0009 */
[----:B------:R-:W-:Y:S01]  /*12fc0*/  BSSY B0, `(.L_x_504) ;  /* 0x0000009000007945 */ /* 0x000fe20003800000 */
[----:B------:R-:W-:-:S04]  /*12fd0*/  FMUL R2, R2, UR8 ;  /* 0x0000000802027c20 */ /* 0x000fc80008400000 */
[----:B------:R-:W-:-:S05]  /*12fe0*/  FFMA R2, R77, UR13, R2 ;  /* 0x0000000d4d027c23 */ /* 0x000fca0008000002 */
[----:B------:R-:W-:-:S04]  /*12ff0*/  F2FP.BF16.F32.PACK_AB R2, RZ, R2 ;  /* 0x00000002ff02723e */ /* 0x000fc800000010ff */
[----:B------:R-:W-:Y:S01]  /*13000*/  PRMT R10, R2, 0x7610, R10 ;  /* 0x00007610020a7816 */ /* 0x000fe2000000000a */
[----:B------:R-:W-:-:S05]  /*13010*/  @P4 IMAD.MOV.U32 R2, RZ, RZ, R4 ;  /* 0x000000ffff024224 */ /* 0x000fca00078e0004 */
[----:B------:R0:W-:Y:S01]  /*13020*/  @P4 STG.E.U16 desc[UR24][R2.64+0xd2], R10 ;  /* 0x0000d20a02004986 */ /* 0x0001e2000c101518 */
[----:B------:R-:W-:Y:S05]  /*13030*/  @!P5 BRA `(.L_x_505) ;  /* 0x000000000004d947 */ /* 0x000fea0003800000 */
[----:B------:R0:W5:Y:S02]  /*13040*/  LDG.E.LTC128B.U16 R217, desc[UR24][R22.64+0xd0] ;  /* 0x0000d01816d97981 */ /* 0x000164000c1e1520 */
.L_x_505:
[----:B------:R-:W-:Y:S05]  /*13050*/  BSYNC B0 ;  /* 0x0000000000007941 */ /* 0x000fea0003800000 */
.L_x_504:
[----:B0----5:R-:W-:Y:S01]  /*13060*/  IMAD.U32 R2, R217, 0x10000, RZ ;  /* 0x00010000d9027824 */ /* 0x021fe200078e00ff */
[----:B------:R-:W-:Y:S01]  /*13070*/  ISETP.GT.AND P4, PT, R0, 0xc8, P6 ;  /* 0x000000c80000780c */ /* 0x000fe20003784270 */
[----:B------:R-:W-:Y:S02]  /*13080*/  BSSY B0, `(.L_x_506) ;  /* 0x000000a000007945 */ /* 0x000fe40003800000 */
[----:B------:R-:W-:Y:S01]  /*13090*/  FMUL R3, R2, UR8 ;  /* 0x0000000802037c20 */ /* 0x000fe20008400000 */
[----:B------:R-:W-:-:S03]  /*130a0*/  VIADD R2, R4, UR23 ;  /* 0x0000001704027c36 */ /* 0x000fc60008000000 */
[----:B------:R-:W-:-:S05]  /*130b0*/  FFMA R3, R78, UR13, R3 ;  /* 0x0000000d4e037c23 */ /* 0x000fca0008000003 */
[----:B------:R-:W-:-:S04]  /*130c0*/  F2FP.BF16.F32.PACK_AB R3, RZ, R3 ;  /* 0x00000003ff03723e */ /* 0x000fc800000010ff */
[----:B------:R-:W-:Y:S01]  /*130d0*/  PRMT R10, R3, 0x7610, R10 ;  /* 0x00007610030a7816 */ /* 0x000fe2000000000a */
[----:B------:R-:W-:-:S05]  /*130e0*/  @P5 IMAD.MOV.U32 R3, RZ, RZ, R7 ;  /* 0x000000ffff035224 */ /* 0x000fca00078e0007 */
[----:B------:R0:W-:Y:S01]  /*130f0*/  @P5 STG.E.U16 desc[UR24][R2.64+0xd0], R10 ;  /* 0x0000d00a02005986 */ /* 0x0001e2000c101518 */
[----:B------:R-:W-:Y:S05]  /*13100*/  @!P4 BRA `(.L_x_507) ;  /* 0x000000000004c947 */ /* 0x000fea0003800000 */
[----:B------:R0:W5:Y:S02]  /*13110*/  LDG.E.LTC128B.U16 R217, desc[UR24][R22.64+0xd2] ;  /* 0x0000d21816d97981 */ /* 0x000164000c1e1520 */
.L_x_507:
[----:B------:R-:W-:Y:S05]  /*13120*/  BSYNC B0 ;  /* 0x0000000000007941 */ /* 0x000fea0003800000 */
.L_x_506:
[----:B0----5:R-:W-:Y:S01]  /*13130*/  IMAD.U32 R2, R217, 0x10000, RZ ;  /* 0x00010000d9027824 */ /* 0x021fe200078e00ff */
[----:B------:R-:W-:Y:S01]  /*13140*/  ISETP.GT.AND P5, PT, R0, 0xc0, P3 ;  /* 0x000000c00000780c */ /* 0x000fe20001fa4270 */
[----:B------:R-:W-:Y:S02]  /*13150*/  BSSY B0, `(.L_x_508) ;  /* 0x000000a000007945 */ /* 0x000fe40003800000 */
[----:B------:R-:W-:-:S04]  /*13160*/  FMUL R2, R2, UR8 ;  /* 0x0000000802027c20 */ /* 0x000fc80008400000 */
[----:B------:R-:W-:-:S05]  /*13170*/  FFMA R2, R79, UR13, R2 ;  /* 0x0000000d4f027c23 */ /* 0x000fca0008000002 */
[----:B------:R-:W-:Y:S01]  /*13180*/  F2FP.BF16.F32.PACK_AB R3, RZ, R2 ;  /* 0x00000002ff03723e */ /* 0x000fe200000010ff */
[----:B------:R-:W-:-:S03]  /*13190*/  VIADD R2, R4, UR23 ;  /* 0x0000001704027c36 */ /* 0x000fc60008000000 */
[----:B------:R-:W-:Y:S01]  /*131a0*/  PRMT R10, R3, 0x7610, R10 ;  /* 0x00007610030a7816 */ /* 0x000fe2000000000a */
[----:B------:R-:W-:-:S05]  /*131b0*/  @P4 IMAD.MOV.U32 R3, RZ, RZ, R7 ;  /* 0x000000ffff034224 */ /* 0x000fca00078e0007 */
[----:B------:R0:W-:Y:S01]  /*131c0*/  @P4 STG.E.U16 desc[UR24][R2.64+0xd2], R10 ;  /* 0x0000d20a02004986 */ /* 0x0001e2000c101518 */
[----:B------:R-:W-:Y:S05]  /*131d0*/  @!P5 BRA `(.L_x_509) ;  /* 0x000000000004d947 */ /* 0x000fea0003800000 */
[----:B------:R0:W5:Y:S02]  /*131e0*/  LDG.E.LTC128B.U16 R217, desc[UR24][R222.64+0xe0] ;  /* 0x0000e018ded97981 */ /* 0x000164000c1e1520 */
.L_x_509:
[----:B------:R-:W-:Y:S05]  /*131f0*/  BSYNC B0 ;  /* 0x0000000000007941 */ /* 0x000fea0003800000 */
.L_x_508:
[----:B0----5:R-:W-:Y:S01]  /*13200*/  IMAD.U32 R2, R217, 0x10000, RZ ;  /* 0x00010000d9027824 */ /* 0x021fe200078e00ff */
[----:B------:R-:W-:Y:S01]  /*13210*/  ISETP.GT.AND P4, PT, R0, 0xc0, P2 ;  /* 0x000000c00000780c */ /* 0x000fe20001784270 */
[----:B------:R-:W-:Y:S02]  /*13220*/  BSSY B0, `(.L_x_510) ;  /* 0x000000a000007945 */ /* 0x000fe40003800000 */
[----:B------:R-:W-:Y:S01]  /*13230*/  FMUL R3, R2, UR8 ;  /* 0x0000000802037c20 */ /* 0x000fe20008400000 */
[----:B------:R-:W-:-:S03]  /*13240*/  @P5 IMAD.MOV.U32 R2, RZ, RZ, R4 ;  /* 0x000000ffff025224 */ /* 0x000fc600078e0004 */
[----:B------:R-:W-:-:S05]  /*13250*/  FFMA R3, R80, UR13, R3 ;  /* 0x0000000d50037c23 */ /* 0x000fca0008000003 */
[----:B------:R-:W-:-:S04]  /*13260*/  F2FP.BF16.F32.PACK_AB R3, RZ, R3 ;  /* 0x00000003ff03723e */ /* 0x000fc800000010ff */
[----:B------:R-:W-:Y:S01]  /*13270*/  PRMT R10, R3, 0x7610, R10 ;  /* 0x00007610030a7816 */ /* 0x000fe2000000000a */
[----:B------:R-:W-:-:S05]  /*13280*/  @P5 IMAD.MOV.U32 R3, RZ, RZ, R9 ;  /* 0x000000ffff035224 */ /* 0x000fca00078e0009 */
[----:B------:R0:W-:Y:S01]  /*13290*/  @P5 STG.E.U16 desc[UR24][R2.64+0xe0], R10 ;  /* 0x0000e00a02005986 */ /* 0x0001e2000c101518 */
[----:B------:R-:W-:Y:S05]  /*132a0*/  @!P4 BRA `(.L_x_511) ;  /* 0x000000000004c947 */ /* 0x000fea0003800000 */
[----:B------:R0:W5:Y:S02]  /*132b0*/  LDG.E.LTC128B.U16 R217, desc[UR24][R222.64+0xe2] ;  /* 0x0000e218ded97981 */ /* 0x000164000c1e1520 */
.L_x_511:
[----:B------:R-:W-:Y:S05]  /*132c0*/  BSYNC B0 ;  /* 0x0000000000007941 */ /* 0x000fea0003800000 */
.L_x_510:
[----:B0----5:R-:W-:Y:S01]  /*132d0*/  IMAD.U32 R2, R217, 0x10000, RZ ;  /* 0x00010000d9027824 */ /* 0x021fe200078e00ff */
        /* <DEDUP_REMOVED lines=11> */
.L_x_513:
[----:B------:R-:W-:Y:S05]  /*13390*/  BSYNC B0 ;  /* 0x0000000000007941 */ /* 0x000fea0003800000 */
.L_x_512:
        /* <DEDUP_REMOVED lines=12> */
.L_x_515:
[----:B------:R-:W-:Y:S05]  /*13460*/  BSYNC B0 ;  /* 0x0000000000007941 */ /* 0x000fea0003800000 */
.L_x_514:
        /* <DEDUP_REMOVED lines=12> */
.L_x_517:
[----:B------:R-:W-:Y:S05]  /*13530*/  BSYNC B0 ;  /* 0x0000000000007941 */ /* 0x000fea0003800000 */
.L_x_516:
        /* <DEDUP_REMOVED lines=12> */
.L_x_519:
[----:B------:R-:W-:Y:S05]  /*13600*/  BSYNC B0 ;  /* 0x0000000000007941 */ /* 0x000fea0003800000 */
.L_x_518:
[----:B0----5:R-:W-:Y:S01]  /*13610*/  IMAD.U32 R2, R217, 0x10000, RZ ;  /* 0x00010000d9027824 */ /* 0x021fe200078e00ff */
[----:B------:R-:W-:Y:S01]  /*13620*/  ISETP.GT.AND P1, PT, R0, 0xc8, P1 ;  /* 0x000000c80000780c */ /* 0x000fe20000f24270 */
[----:B------:R-:W-:Y:S01]  /*13630*/  @P2 IMAD.MOV.U32 R8, RZ, RZ, R4 ;  /* 0x000000ffff082224 */ /* 0x000fe200078e0004 */
[----:B------:R-:W-:Y:S01]  /*13640*/  BSSY B0, `(.L_x_520) ;  /* 0x0000007000007945 */ /* 0x000fe20003800000 */
[----:B------:R-:W-:-:S04]  /*13650*/  FMUL R2, R2, UR8 ;  /* 0x0000000802027c20 */ /* 0x000fc80008400000 */
[----:B------:R-:W-:-:S05]  /*13660*/  FFMA R2, R85, UR13, R2 ;  /* 0x0000000d55027c23 */ /* 0x000fca0008000002 */
[----:B------:R-:W-:-:S05]  /*13670*/  F2FP.BF16.F32.PACK_AB R2, RZ, R2 ;  /* 0x00000002ff02723e */ /* 0x000fca00000010ff */
[----:B------:R0:W-:Y:S01]  /*13680*/  @P2 STG.E.U16 desc[UR24][R8.64+0xf2], R2 ;  /* 0x0000f20208002986 */ /* 0x0001e2000c101518 */
[----:B------:R-:W-:Y:S05]  /*13690*/  @!P1 BRA `(.L_x_521) ;  /* 0x0000000000049947 */ /* 0x000fea0003800000 */
[----:B------:R0:W5:Y:S02]  /*136a0*/  LDG.E.LTC128B.U16 R217, desc[UR24][R22.64+0xf0] ;  /* 0x0000f01816d97981 */ /* 0x000164000c1e1520 */
.L_x_521:
[----:B------:R-:W-:Y:S05]  /*136b0*/  BSYNC B0 ;  /* 0x0000000000007941 */ /* 0x000fea0003800000 */
.L_x_520:
        /* <DEDUP_REMOVED lines=12> */
.L_x_523:
[----:B------:R-:W-:Y:S05]  /*13780*/  BSYNC B0 ;  /* 0x0000000000007941 */ /* 0x000fea0003800000 */
.L_x_522:
[----:B-----5:R-:W-:Y:S02]  /*13790*/  IMAD.U32 R217, R217, 0x10000, RZ ;  /* 0x00010000d9d97824 */ /* 0x020fe400078e00ff */
[----:B------:R-:W-:Y:S02]  /*137a0*/  VIADD R4, R4, UR23 ;  /* 0x0000001704047c36 */ /* 0x000fe40008000000 */
[----:B0-----:R-:W-:-:S04]  /*137b0*/  FMUL R0, R217, UR8 ;  /* 0x00000008d9007c20 */ /* 0x001fc80008400000 */
[----:B------:R-:W-:Y:S01]  /*137c0*/  FFMA R0, R87, UR13, R0 ;  /* 0x0000000d57007c23 */ /* 0x000fe20008000000 */
[----:B------:R-:W-:Y:S06]  /*137d0*/  @!P0 EXIT ;  /* 0x000000000000894d */ /* 0x000fec0003800000 */
[----:B------:R-:W-:Y:S01]  /*137e0*/  F2FP.BF16.F32.PACK_AB R0, RZ, R0 ;  /* 0x00000000ff00723e */ /* 0x000fe200000010ff */
[----:B------:R-:W-:-:S05]  /*137f0*/  IMAD.MOV.U32 R5, RZ, RZ, R7 ;  /* 0x000000ffff057224 */ /* 0x000fca00078e0007 */
[----:B------:R-:W-:Y:S01]  /*13800*/  STG.E.U16 desc[UR24][R4.64+0xf2], R0 ;  /* 0x0000f20004007986 */ /* 0x000fe2000c101518 */
[----:B------:R-:W-:Y:S05]  /*13810*/  EXIT ;  /* 0x000000000000794d */ /* 0x000fea0003800000 */
.L_x_21:
[----:B------:R-:W2:Y:S01]  /*13820*/  LDL.LU R8, [R1+0xc] ;  /* 0x00000c0001087983 */ /* 0x000ea20000300800 */
[----:B------:R-:W-:-:S03]  /*13830*/  ULDC.64 UR4, c[0x0][0x5c8] ;  /* 0x0001720000047ab9 */ /* 0x000fc60000000a00 */
[----:B------:R-:W3:Y:S04]  /*13840*/  LDL.LU R9, [R1+0x18] ;  /* 0x0000180001097983 */ /* 0x000ee80000300800 */
[----:B------:R-:W4:Y:S04]  /*13850*/  LDL.LU R11, [R1+0x20] ;  /* 0x00002000010b7983 */ /* 0x000f280000300800 */
[----:B------:R-:W5:Y:S04]  /*13860*/  LDL.LU R12, [R1+0x38] ;  /* 0x00003800010c7983 */ /* 0x000f680000300800 */
        /* <DEDUP_REMOVED lines=36> */
[----:B------:R-:W5:Y:S01]  /*13ab0*/  LDL.LU R216, [R1+0xdc] ;  /* 0x0000dc0001d87983 */ /* 0x000f620000300800 */
[----:B------:R-:W-:-:S03]  /*13ac0*/  LEA R4, P1, R6, UR4, 0x1 ;  /* 0x0000000406047c11 */ /* 0x000fc6000f8208ff */
[----:B------:R-:W5:Y:S04]  /*13ad0*/  LDL.LU R23, [R1+0xe0] ;  /* 0x0000e00001177983 */ /* 0x000f680000300800 */
[----:B------:R-:W5:Y:S04]  /*13ae0*/  LDL.LU R22, [R1+0xe4] ;  /* 0x0000e40001167983 */ /* 0x000f680000300800 */
[----:B------:R-:W5:Y:S04]  /*13af0*/  LDL.LU R21, [R1+0xe8] ;  /* 0x0000e80001157983 */ /* 0x000f680000300800 */
[----:B------:R-:W5:Y:S01]  /*13b00*/  LDL.LU R20, [R1+0xec] ;  /* 0x0000ec0001147983 */ /* 0x000f620000300800 */
[----:B------:R-:W-:-:S03]  /*13b10*/  LEA.HI.X R5, R6, UR5, R2, 0x1, P1 ;  /* 0x0000000506057c11 */ /* 0x000fc600088f0c02 */
[----:B------:R-:W5:Y:S04]  /*13b20*/  LDL.LU R19, [R1+0xf0] ;  /* 0x0000f00001137983 */ /* 0x000f680000300800 */
[----:B------:R-:W5:Y:S04]  /*13b30*/  LDL.LU R18, [R1+0xf4] ;  /* 0x0000f40001127983 */ /* 0x000f680000300800 */
[----:B------:R-:W5:Y:S04]  /*13b40*/  LDL.LU R17, [R1+0xf8] ;  /* 0x0000f80001117983 */ /* 0x000f680000300800 */
[----:B------:R-:W5:Y:S04]  /*13b50*/  LDL.LU R16, [R1+0xfc] ;  /* 0x0000fc0001107983 */ /* 0x000f680000300800 */
[----:B------:R-:W3:Y:S04]  /*13b60*/  LDL.LU R2, [R1+0x4] ;  /* 0x0000040001027983 */ /* 0x000ee80000300800 */
[----:B------:R-:W4:Y:S04]  /*13b70*/  LDL.LU R6, [R1] ;  /* 0x0000000001067983 */ /* 0x000f280000300800 */
[----:B------:R-:W5:Y:S01]  /*13b80*/  LDL.LU R7, [R1+0x8] ;  /* 0x0000080001077983 */ /* 0x000f620000300800 */
[----:B------:R-:W-:Y:S01]  /*13b90*/  ISETP.GT.AND P2, PT, R3, 0x1, PT ;  /* 0x000000010300780c */ /* 0x000fe20003f44270 */
[----:B------:R-:W-:-:S02]  /*13ba0*/  USHF.L.U32 UR5, UR6, 0x1, URZ ;  /* 0x0000000106057899 */ /* 0x000fc4000800063f */
[----:B------:R-:W-:Y:S01]  /*13bb0*/  USHF.L.U64.HI UR4, UR6, 0x1, UR9 ;  /* 0x0000000106047899 */ /* 0x000fe20008010209 */
[----:B------:R-:W-:Y:S01]  /*13bc0*/  ISETP.GT.AND P1, PT, R0, RZ, P2 ;  /* 0x000000ff0000720c */ /* 0x000fe20001724270 */
[----:B--2---:R-:W-:-:S05]  /*13bd0*/  FMUL R8, R8, UR13 ;  /* 0x0000000d08087c20 */ /* 0x004fca0008400000 */
[----:B------:R-:W-:Y:S01]  /*13be0*/  F2FP.BF16.F32.PACK_AB R8, RZ, R8 ;  /* 0x00000008ff08723e */ /* 0x000fe200000010ff */
[----:B---3--:R-:W-:Y:S01]  /*13bf0*/  FMUL R2, R2, UR13 ;  /* 0x0000000d02027c20 */ /* 0x008fe20008400000 */
[----:B----4-:R-:W-:-:S04]  /*13c00*/  FMUL R6, R6, UR13 ;  /* 0x0000000d06067c20 */ /* 0x010fc80008400000 */
[----:B------:R-:W-:Y:S01]  /*13c10*/  F2FP.BF16.F32.PACK_AB R2, RZ, R2 ;  /* 0x00000002ff02723e */ /* 0x000fe200000010ff */
[----:B-----5:R-:W-:Y:S01]  /*13c20*/  FMUL R7, R7, UR13 ;  /* 0x0000000d07077c20 */ /* 0x020fe20008400000 */
[----:B------:R-:W-:-:S03]  /*13c30*/  F2FP.BF16.F32.PACK_AB R6, RZ, R6 ;  /* 0x00000006ff06723e */ /* 0x000fc600000010ff */
[----:B------:R1:W-:Y:S01]  /*13c40*/  @P1 STG.E.U16 desc[UR24][R4.64+0x2], R2 ;  /* 0x0000020204001986 */ /* 0x0003e2000c101518 */
[----:B------:R-:W-:Y:S02]  /*13c50*/  ISETP.GT.AND P1, PT, R0, 0x8, P5 ;  /* 0x000000080000780c */ /* 0x000fe40002f24270 */
[----:B------:R-:W-:Y:S01]  /*13c60*/  F2FP.BF16.F32.PACK_AB R7, RZ, R7 ;  /* 0x00000007ff07723e */ /* 0x000fe200000010ff */
[----:B------:R2:W-:Y:S03]  /*13c70*/  @P0 STG.E.U16 desc[UR24][R4.64], R6 ;  /* 0x0000000604000986 */ /* 0x0005e6000c101518 */
[----:B-1----:R-:W-:Y:S02]  /*13c80*/  PRMT R2, R7, 0x7610, R2 ;  /* 0x0000761007027816 */ /* 0x002fe40000000002 */
[----:B--2---:R-:W-:-:S04]  /*13c90*/  IADD3 R6, P0, R4, UR5, RZ ;  /* 0x0000000504067c10 */ /* 0x004fc8000ff1e0ff */
[----:B------:R-:W-:-:S05]  /*13ca0*/  IADD3.X R7, R5, UR4, RZ, P0, !PT ;  /* 0x0000000405077c10 */ /* 0x000fca00087fe4ff */
[----:B------:R1:W-:Y:S04]  /*13cb0*/  @P1 STG.E.U16 desc[UR24][R6.64], R2 ;  /* 0x0000000206001986 */ /* 0x0003e8000c101518 */
[----:B-1----:R-:W2:Y:S01]  /*13cc0*/  LDL.LU R2, [R1+0x10] ;  /* 0x0000100001027983 */ /* 0x002ea20000300800 */
[----:B------:R-:W-:Y:S01]  /*13cd0*/  ISETP.GT.AND P0, PT, R0, 0x8, P2 ;  /* 0x000000080000780c */ /* 0x000fe20001704270 */
[----:B------:R-:W-:-:S12]  /*13ce0*/  FMUL R9, R9, UR13 ;  /* 0x0000000d09097c20 */ /* 0x000fd80008400000 */
[----:B------:R1:W-:Y:S04]  /*13cf0*/  @P0 STG.E.U16 desc[UR24][R6.64+0x2], R8 ;  /* 0x0000020806000986 */ /* 0x0003e8000c101518 */
[----:B-1----:R-:W3:Y:S01]  /*13d00*/  LDL.LU R8, [R1+0x14] ;  /* 0x0000140001087983 */ /* 0x002ee20000300800 */
[C---:B------:R-:W-:Y:S02]  /*13d10*/  ISETP.GT.AND P2, PT, R3.reuse, 0x8, PT ;  /* 0x000000080300780c */ /* 0x040fe40003f44270 */
[----:B------:R-:W-:Y:S02]  /*13d20*/  ISETP.GT.AND P3, PT, R3, 0x9, PT ;  /* 0x000000090300780c */ /* 0x000fe40003f64270 */
[C---:B------:R-:W-:Y:S02]  /*13d30*/  ISETP.GT.AND P0, PT, R0.reuse, RZ, P2 ;  /* 0x000000ff0000720c */ /* 0x040fe40001704270 */
[----:B------:R-:W-:-:S02]  /*13d40*/  ISETP.GT.AND P1, PT, R0, RZ, P3 ;  /* 0x000000ff0000720c */ /* 0x000fc40001f24270 */
[----:B------:R-:W-:Y:S01]  /*13d50*/  ISETP.GT.AND P2, PT, R0, 0x8, P2 ;  /* 0x000000080000780c */ /* 0x000fe20001744270 */
[----:B--2---:R-:W-:-:S05]  /*13d60*/  FMUL R2, R2, UR13 ;  /* 0x0000000d02027c20 */ /* 0x004fca0008400000 */
[----:B------:R-:W-:-:S04]  /*13d70*/  F2FP.BF16.F32.PACK_AB R2, RZ, R2 ;  /* 0x00000002ff02723e */ /* 0x000fc800000010ff */
[----:B------:R-:W-:Y:S02]  /*13d80*/  PRMT R10, R2, 0x7610, R10 ;  /* 0x00007610020a7816 */ /* 0x000fe4000000000a */
[----:B------:R-:W-:Y:S02]  /*13d90*/  F2FP.BF16.F32.PACK_AB R2, RZ, R9 ;  /* 0x00000009ff02723e */ /* 0x000fe400000010ff */
[----:B------:R-:W2:Y:S04]  /*13da0*/  LDL.LU R9, [R1+0x1c] ;  /* 0x00001c0001097983 */ /* 0x000ea80000300800 */
[----:B------:R1:W-:Y:S01]  /*13db0*/  @P0 STG.E.U16 desc[UR24][R4.64+0x10], R10 ;  /* 0x0000100a04000986 */ /* 0x0003e2000c101518 */
[----:B---3--:R-:W-:Y:S01]  /*13dc0*/  FMUL R8, R8, UR13 ;  /* 0x0000000d08087c20 */ /* 0x008fe20008400000 */
[----:B------:R-:W-:-:S04]  /*13dd0*/  ISETP.GT.AND P0, PT, R0, 0x8, P3 ;  /* 0x000000080000780c */ /* 0x000fc80001f04270 */
[----:B------:R-:W-:-:S05]  /*13de0*/  F2FP.BF16.F32.PACK_AB R8, RZ, R8 ;  /* 0x00000008ff08723e */ /* 0x000fca00000010ff */
[----:B------:R3:W-:Y:S04]  /*13df0*/  @P1 STG.E.U16 desc[UR24][R4.64+0x12], R8 ;  /* 0x0000120804001986 */ /* 0x0007e8000c101518 */
[----:B------:R2:W-:Y:S01]  /*13e00*/  @P2 STG.E.U16 desc[UR24][R6.64+0x10], R2 ;  /* 0x0000100206002986 */ /* 0x0005e2000c101518 */
[----:B------:R-:W-:Y:S01]  /*13e10*/  ISETP.GT.AND P3, PT, R3, 0x10, PT ;  /* 0x000000100300780c */ /* 0x000fe20003f64270 */
[----:B------:R-:W-:Y:S01]  /*13e20*/  USHF.L.U32 UR11, UR14, 0x1, URZ ;  /* 0x000000010e0b7899 */ /* 0x000fe2000800063f */
[----:B-1----:R-:W-:Y:S01]  /*13e30*/  IMAD.U32 R10, RZ, RZ, UR5 ;  /* 0x00000005ff0a7e24 */ /* 0x002fe2000f8e00ff */
[----:B------:R-:W-:Y:S02]  /*13e40*/  USHF.L.U32 UR16, UR18, 0x8, URZ ;  /* 0x0000000812107899 */ /* 0x000fe4000800063f */
[----:B------:R-:W-:-:S02]  /*13e50*/  USHF.L.U64.HI UR10, UR14, 0x1, UR21 ;  /* 0x000000010e0a7899 */ /* 0x000fc40008010215 */
[----:B------:R-:W-:Y:S02]  /*13e60*/  USHF.L.U64.HI UR12, UR18, 0x8, UR19 ;  /* 0x00000008120c7899 */ /* 0x000fe40008010213 */
[----:B---3--:R-:W-:Y:S02]  /*13e70*/  IMAD.U32 R8, RZ, RZ, UR16 ;  /* 0x00000010ff087e24 */ /* 0x008fe4000f8e00ff */
[----:B--2---:R-:W-:-:S05]  /*13e80*/  FMUL R2, R9, UR13 ;  /* 0x0000000d09027c20 */ /* 0x004fca0008400000 */
[----:B------:R-:W-:-:S05]  /*13e90*/  F2FP.BF16.F32.PACK_AB R2, RZ, R2 ;  /* 0x00000002ff02723e */ /* 0x000fca00000010ff */
[----:B------:R1:W-:Y:S01]  /*13ea0*/  @P0 STG.E.U16 desc[UR24][R6.64+0x12], R2 ;  /* 0x0000120206000986 */ /* 0x0003e2000c101518 */
[----:B------:R-:W-:Y:S01]  /*13eb0*/  ISETP.GT.AND P0, PT, R0, RZ, P3 ;  /* 0x000000ff0000720c */ /* 0x000fe20001f04270 */
[----:B-1----:R-:W-:-:S05]  /*13ec0*/  FMUL R2, R11, UR13 ;  /* 0x0000000d0b027c20 */ /* 0x002fca0008400000 */
[----:B------:R-:W-:-:S07]  /*13ed0*/  F2FP.BF16.F32.PACK_AB R2, RZ, R2 ;  /* 0x00000002ff02723e */ /* 0x000fce00000010ff */
[----:B------:R1:W-:Y:S01]  /*13ee0*/  @P0 STG.E.U16 desc[UR24][R4.64+0x20], R2 ;  /* 0x0000200204000986 */ /* 0x0003e2000c101518 */
[----:B------:R-:W-:Y:S01]  /*13ef0*/  IADD3 R10, P0, P1, R10, UR11, R4 ;  /* 0x0000000b0a0a7c10 */ /* 0x000fe2000f91e004 */
[----:B-1----:R-:W-:-:S05]  /*13f00*/  IMAD.U32 R2, RZ, RZ, UR4 ;  /* 0x00000004ff027e24 */ /* 0x002fca000f8e00ff */
[----:B------:R-:W-:Y:S01]  /*13f10*/  IADD3.X R11, R2, UR10, R5, P0, P1 ;  /* 0x0000000a020b7c10 */ /* 0x000fe200087e2405 */
[----:B------:R-:W-:Y:S01]  /*13f20*/  IMAD.U32 R2, RZ, RZ, UR12 ;  /* 0x0000000cff027e24 */ /* 0x000fe2000f8e00ff */
[----:B------:R-:W-:-:S04]  /*13f30*/  IADD3 R8, P0, P1, R4, UR5, R8 ;  /* 0x0000000504087c10 */ /* 0x000fc8000f91e008 */
[----:B------:R-:W-:Y:S02]  /*13f40*/  IADD3.X R9, R5, UR4, R2, P0, P1 ;  /* 0x0000000405097c10 */ /* 0x000fe400087e2402 */
[----:B------:R-:W2:Y:S01]  /*13f50*/  LDL.LU R2, [R1+0x24] ;  /* 0x0000240001027983 */ /* 0x000ea20000300800 */
[----:B------:R-:W-:-:S04]  /*13f60*/  ISETP.GT.AND P2, PT, R3, 0x11, PT ;  /* 0x000000110300780c */ /* 0x000fc80003f44270 */
[----:B------:R-:W-:Y:S01]  /*13f70*/  ISETP.GT.AND P0, PT, R0, RZ, P2 ;  /* 0x000000ff0000720c */ /* 0x000fe20001704270 */
[----:B--2---:R-:W-:-:S05]  /*13f80*/  FMUL R2, R2, UR13 ;  /* 0x0000000d02027c20 */ /* 0x004fca0008400000 */
[----:B------:R-:W-:-:S07]  /*13f90*/  F2FP.BF16.F32.PACK_AB R2, RZ, R2 ;  /* 0x00000002ff02723e */ /* 0x000fce00000010ff */
[----:B------:R1:W-:Y:S04]  /*13fa0*/  @P0 STG.E.U16 desc[UR24][R4.64+0x22], R2 ;  /* 0x0000220204000986 */ /* 0x0003e8000c101518 */
[----:B-1----:R-:W2:Y:S01]  /*13fb0*/  LDL.LU R2, [R1+0x28] ;  /* 0x0000280001027983 */ /* 0x002ea20000300800 */
[----:B------:R-:W-:Y:S01]  /*13fc0*/  ISETP.GT.AND P0, PT, R0, 0x8, P3 ;  /* 0x000000080000780c */ /* 0x000fe20001f04270 */
        /* <DEDUP_REMOVED lines=9> */
[----:B------:R-:W-:-:S04]  /*14060*/  ISETP.GT.AND P2, PT, R3, 0x18, PT ;  /* 0x000000180300780c */ /* 0x000fc80003f44270 */
[----:B------:R-:W-:Y:S01]  /*14070*/  ISETP.GT.AND P0, PT, R0, RZ, P2 ;  /* 0x000000ff0000720c */ /* 0x000fe20001704270 */
[----:B--2---:R-:W-:-:S05]  /*14080*/  FMUL R2, R2, UR13 ;  /* 0x0000000d02027c20 */ /* 0x004fca0008400000 */
[----:B------:R-:W-:-:S07]  /*14090*/  F2FP.BF16.F32.PACK_AB R2, RZ, R2 ;  /* 0x00000002ff02723e */ /* 0x000fce00000010ff */
[----:B------:R1:W-:Y:S04]  /*140a0*/  @P0 STG.E.U16 desc[UR24][R4.64+0x30], R2 ;  /* 0x0000300204000986 */ /* 0x0003e8000c101518 */
[----:B-1----:R-:W2:Y:S01]  /*140b0*/  LDL.LU R2, [R1+0x34] ;  /* 0x0000340001027983 */ /* 0x002ea20000300800 */
[----:B------:R-:W-:-:S04]  /*140c0*/  ISETP.GT.AND P1, PT, R3, 0x19, PT ;  /* 0x000000190300780c */ /* 0x000fc80003f24270 */
[----:B------:R-:W-:Y:S01]  /*140d0*/  ISETP.GT.AND P0, PT, R0, RZ, P1 ;  /* 0x000000ff0000720c */ /* 0x000fe20000f04270 */
[----:B------:R-:W-:Y:S01]  /*140e0*/  FMUL R12, R12, UR13 ;  /* 0x0000000d0c0c7c20 */ /* 0x000fe20008400000 */
[----:B--2---:R-:W-:-:S05]  /*140f0*/  FMUL R2, R2, UR13 ;  /* 0x0000000d02027c20 */ /* 0x004fca0008400000 */
[----:B------:R-:W-:-:S06]  /*14100*/  F2FP.BF16.F32.PACK_AB R2, RZ, R2 ;  /* 0x00000002ff02723e */ /* 0x000fcc00000010ff */
[----:B------:R1:W-:Y:S02]  /*14110*/  @P0 STG.E.U16 desc[UR24][R4.64+0x32], R2 ;  /* 0x0000320204000986 */ /* 0x0003e4000c101518 */
[----:B-1----:R-:W-:Y:S02]  /*14120*/  F2FP.BF16.F32.PACK_AB R2, RZ, R12 ;  /* 0x0000000cff02723e */ /* 0x002fe400000010ff */
[----:B------:R-:W2:Y:S01]  /*14130*/  LDL.LU R12, [R1+0x3c] ;  /* 0x00003c00010c7983 */ /* 0x000ea20000300800 */
[----:B------:R-:W-:-:S13]  /*14140*/  ISETP.GT.AND P0, PT, R0, 0x8, P2 ;  /* 0x000000080000780c */ /* 0x000fda0001704270 */
[----:B------:R1:W-:Y:S01]  /*14150*/  @P0 STG.E.U16 desc[UR24][R6.64+0x30], R2 ;  /* 0x0000300206000986 */ /* 0x0003e2000c101518 */
[----:B--2---:R-:W-:-:S05]  /*14160*/  FMUL R12, R12, UR13 ;  /* 0x0000000d0c0c7c20 */ /* 0x004fca0008400000 */
[----:B------:R-:W-:-:S04]  /*14170*/  F2FP.BF16.F32.PACK_AB R12, RZ, R12 ;  /* 0x0000000cff0c723e */ /* 0x000fc800000010ff */
[----:B-1----:R-:W-:Y:S02]  /*14180*/  PRMT R2, R12, 0x7610, R2 ;  /* 0x000076100c027816 */ /* 0x002fe40000000002 */
[----:B------:R-:W2:Y:S01]  /*14190*/  LDL.LU R12, [R1+0x40] ;  /* 0x00004000010c7983 */ /* 0x000ea20000300800 */
[----:B------:R-:W-:-:S13]  /*141a0*/  ISETP.GT.AND P0, PT, R0, 0x8, P1 ;  /* 0x000000080000780c */ /* 0x000fda0000f04270 */
[----:B------:R1:W-:Y:S04]  /*141b0*/  @P0 STG.E.U16 desc[UR24][R6.64+0x32], R2 ;  /* 0x0000320206000986 */ /* 0x0003e8000c101518 */
[----:B-1----:R-:W3:Y:S01]  /*141c0*/  LDL.LU R2, [R1+0x48] ;  /* 0x0000480001027983 */ /* 0x002ee20000300800 */
[----:B--2---:R-:W-:-:S05]  /*141d0*/  FMUL R12, R12, UR13 ;  /* 0x0000000d0c0c7c20 */ /* 0x004fca0008400000 */
[----:B------:R-:W-:-:S04]  /*141e0*/  F2FP.BF16.F32.PACK_AB R12, RZ, R12 ;  /* 0x0000000cff0c723e */ /* 0x000fc800000010ff */
[----:B------:R-:W-:Y:S02]  /*141f0*/  PRMT R13, R12, 0x7610, R13 ;  /* 0x000076100c0d7816 */ /* 0x000fe4000000000d */
[----:B------:R-:W2:Y:S01]  /*14200*/  LDL.LU R12, [R1+0x44] ;  /* 0x00004400010c7983 */ /* 0x000ea20000300800 */
[----:B------:R-:W-:-:S04]  /*14210*/  ISETP.GT.AND P2, PT, R3, 0x20, PT ;  /* 0x000000200300780c */ /* 0x000fc80003f44270 */
[----:B------:R-:W-:Y:S02]  /*14220*/  ISETP.GT.AND P0, PT, R0, RZ, P2 ;  /* 0x000000ff0000720c */ /* 0x000fe40001704270 */
[----:B------:R-:W-:-:S11]  /*14230*/  ISETP.GT.AND P1, PT, R3, 0x21, PT ;  /* 0x000000210300780c */ /* 0x000fd60003f24270 */
[----:B------:R1:W-:Y:S01]  /*14240*/  @P0 STG.E.U16 desc[UR24][R4.64+0x40], R13 ;  /* 0x0000400d04000986 */ /* 0x0003e2000c101518 */
[----:B------:R-:W-:Y:S01]  /*14250*/  ISETP.GT.AND P0, PT, R0, RZ, P1 ;  /* 0x000000ff0000720c */ /* 0x000fe20000f04270 */
[----:B---3--:R-:W-:-:S05]  /*14260*/  FMUL R2, R2, UR13 ;  /* 0x0000000d02027c20 */ /* 0x008fca0008400000 */
[----:B------:R-:W-:-:S04]  /*14270*/  F2FP.BF16.F32.PACK_AB R2, RZ, R2 ;  /* 0x00000002ff02723e */ /* 0x000fc800000010ff */
[----:B------:R-:W-:Y:S01]  /*14280*/  PRMT R14, R2, 0x7610, R14 ;  /* 0x00007610020e7816 */ /* 0x000fe2000000000e */
[----:B------:R-:W-:-:S05]  /*14290*/  FMUL R2, R252, UR13 ;  /* 0x0000000dfc027c20 */ /* 0x000fca0008400000 */
[----:B------:R-:W-:-:S04]  /*142a0*/  F2FP.BF16.F32.PACK_AB R2, RZ, R2 ;  /* 0x00000002ff02723e */ /* 0x000fc800000010ff */
[----:B-1----:R-:W-:Y:S01]  /*142b0*/  PRMT R13, R2, 0x7610, R13 ;  /* 0x00007610020d7816 */ /* 0x002fe2000000000d */
[----:B------:R-:W-:-:S05]  /*142c0*/  FMUL R2, R251, UR13 ;  /* 0x0000000dfb027c20 */ /* 0x000fca0008400000 */
[----:B------:R-:W-:Y:S01]  /*142d0*/  F2FP.BF16.F32.PACK_AB R2, RZ, R2 ;  /* 0x00000002ff02723e */ /* 0x000fe200000010ff */
[----:B--2---:R-:W-:-:S05]  /*142e0*/  FMUL R12, R12, UR13 ;  /* 0x0000000d0c0c7c20 */ /* 0x004fca0008400000 */
[----:B------:R-:W-:-:S05]  /*142f0*/  F2FP.BF16.F32.PACK_AB R12, RZ, R12 ;  /* 0x0000000cff0c723e */ /* 0x000fca00000010ff */
[----:B------:R1:W-:Y:S01]  /*14300*/  @P0 STG.E.U16 desc[UR24][R4.64+0x42], R12 ;  /* 0x0000420c04000986 */ /* 0x0003e2000c101518 */
[----:B------:R-:W-:Y:S02]  /*14310*/  ISETP.GT.AND P0, PT, R0, 0x8, P2 ;  /* 0x000000080000780c */ /* 0x000fe40001704270 */
[----:B------:R-:W-:-:S11]  /*14320*/  ISETP.GT.AND P2, PT, R3, 0x28, PT ;  /* 0x000000280300780c */ /* 0x000fd60003f44270 */
[----:B------:R2:W-:Y:S01]  /*14330*/  @P0 STG.E.U16 desc[UR24][R6.64+0x40], R14 ;  /* 0x0000400e06000986 */ /* 0x0005e2000c101518 */
[----:B------:R-:W-:Y:S02]  /*14340*/  ISETP.GT.AND P0, PT, R0, 0x8, P1 ;  /* 0x000000080000780c */ /* 0x000fe40000f04270 */
[----:B-1----:R-:W-:-:S11]  /*14350*/  PRMT R12, R2, 0x7610, R12 ;  /* 0x00007610020c7816 */ /* 0x002fd6000000000c */
[----:B------:R1:W-:Y:S01]  /*14360*/  @P0 STG.E.U16 desc[UR24][R6.64+0x42], R13 ;  /* 0x0000420d06000986 */ /* 0x0003e2000c101518 */
[----:B------:R-:W-:Y:S02]  /*14370*/  ISETP.GT.AND P0, PT, R0, RZ, P2 ;  /* 0x000000ff0000720c */ /* 0x000fe40001704270 */
[----:B------:R-:W-:Y:S01]  /*14380*/  ISETP.GT.AND P1, PT, R3, 0x29, PT ;  /* 0x000000290300780c */ /* 0x000fe20003f24270 */
[----:B------:R-:W-:-:S05]  /*14390*/  FMUL R2, R250, UR13 ;  /* 0x0000000dfa027c20 */ /* 0x000fca0008400000 */
[----:B------:R-:W-:-:S05]  /*143a0*/  F2FP.BF16.F32.PACK_AB R2, RZ, R2 ;  /* 0x00000002ff02723e */ /* 0x000fca00000010ff */
[----:B------:R3:W-:Y:S01]  /*143b0*/  @P0 STG.E.U16 desc[UR24][R4.64+0x50], R12 ;  /* 0x0000500c04000986 */ /* 0x0007e2000c101518 */
[----:B------:R-:W-:Y:S02]  /*143c0*/  ISETP.GT.AND P0, PT, R0, RZ, P1 ;  /* 0x000000ff0000720c */ /* 0x000fe40000f04270 */
[----:B--2---:R-:W-:Y:S01]  /*143d0*/  PRMT R14, R2, 0x7610, R14 ;  /* 0x00007610020e7816 */ /* 0x004fe2000000000e */
[----:B------:R-:W-:-:S05]  /*143e0*/  FMUL R2, R249, UR13 ;  /* 0x0000000df9027c20 */ /* 0x000fca0008400000 */
[----:B------:R-:W-:-:S05]  /*143f0*/  F2FP.BF16.F32.PACK_AB R2, RZ, R2 ;  /* 0x00000002ff02723e */ /* 0x000fca00000010ff */
[----:B------:R2:W-:Y:S01]  /*14400*/  @P0 STG.E.U16 desc[UR24][R4.64+0x52], R14 ;  /* 0x0000520e04000986 */ /* 0x0005e2000c101518 */
[----:B------:R-:W-:Y:S02]  /*14410*/  ISETP.GT.AND P0, PT, R0, 0x8, P2 ;  /* 0x000000080000780c */ /* 0x000fe40001704270 */
[----:B-1----:R-:W-:Y:S01]  /*14420*/  PRMT R13, R2, 0x7610, R13 ;  /* 0x00007610020d7816 */ /* 0x002fe2000000000d */
[----:B------:R-:W-:-:S05]  /*14430*/  FMUL R2, R248, UR13 ;  /* 0x0000000df8027c20 */ /* 0x000fca0008400000 */
[----:B------:R-:W-:-:S05]  /*14440*/  F2FP.BF16.F32.PACK_AB R2, RZ, R2 ;  /* 0x00000002ff02723e */ /* 0x000fca00000010ff */
[----:B------:R1:W-:Y:S01]  /*14450*/  @P0 STG.E.U16 desc[UR24][R6.64+0x50], R13 ;  /* 0x0000500d06000986 */ /* 0x0003e2000c101518 */
[----:B------:R-:W-:Y:S02]  /*14460*/  ISETP.GT.AND P0, PT, R0, 0x8, P1 ;  /* 0x000000080000780c */ /* 0x000fe40000f04270 */
[----:B---3--:R-:W-:Y:S02]  /*14470*/  PRMT R12, R2, 0x7610, R12 ;  /* 0x00007610020c7816 */ /* 0x008fe4000000000c */
[----:B------:R-:W-:Y:S01]  /*14480*/  ISETP.GT.AND P2, PT, R3, 0x30, PT ;  /* 0x000000300300780c */ /* 0x000fe20003f44270 */
[----:B------:R-:W-:-:S08]  /*14490*/  FMUL R2, R247, UR13 ;  /* 0x0000000df7027c20 */ /* 0x000fd00008400000 */
[----:B------:R3:W-:Y:S01]  /*144a0*/  @P0 STG.E.U16 desc[UR24][R6.64+0x52], R12 ;  /* 0x0000520c06000986 */ /* 0x0007e2000c101518 */
[----:B------:R-:W-:Y:S02]  /*144b0*/  ISETP.GT.AND P0, PT, R0, RZ, P2 ;  /* 0x000000ff0000720c */ /* 0x000fe40001704270 */
[----:B------:R-:W-:Y:S02]  /*144c0*/  F2FP.BF16.F32.PACK_AB R2, RZ, R2 ;  /* 0x00000002ff02723e */ /* 0x000fe400000010ff */
[----:B------:R-:W-:Y:S02]  /*144d0*/  ISETP.GT.AND P1, PT, R3, 0x31, PT ;  /* 0x000000310300780c */ /* 0x000fe40003f24270 */
[----:B--2---:R-:W-:Y:S01]  /*144e0*/  PRMT R14, R2, 0x7610, R14 ;  /* 0x00007610020e7816 */ /* 0x004fe2000000000e */
[----:B------:R-:W-:-:S06]  /*144f0*/  FMUL R2, R246, UR13 ;  /* 0x0000000df6027c20 */ /* 0x000fcc0008400000 */
[----:B------:R2:W-:Y:S01]  /*14500*/  @P0 STG.E.U16 desc[UR24][R4.64+0x60], R14 ;  /* 0x0000600e04000986 */ /* 0x0005e2000c101518 */
[----:B------:R-:W-:Y:S02]  /*14510*/  ISETP.GT.AND P0, PT, R0, RZ, P1 ;  /* 0x000000ff0000720c */ /* 0x000fe40000f04270 */
[----:B------:R-:W-:-:S04]  /*14520*/  F2FP.BF16.F32.PACK_AB R2, RZ, R2 ;  /* 0x00000002ff02723e */ /* 0x000fc800000010ff */
[----:B-1----:R-:W-:Y:S01]  /*14530*/  PRMT R13, R2, 0x7610, R13 ;  /* 0x00007610020d7816 */ /* 0x002fe2000000000d */
[----:B------:R-:W-:-:S06]  /*14540*/  FMUL R2, R245, UR13 ;  /* 0x0000000df5027c20 */ /* 0x000fcc0008400000 */
[----:B------:R1:W-:Y:S01]  /*14550*/  @P0 STG.E.U16 desc[UR24][R4.64+0x62], R13 ;  /* 0x0000620d04000986 */ /* 0x0003e2000c101518 */
[----:B------:R-:W-:Y:S02]  /*14560*/  ISETP.GT.AND P0, PT, R0, 0x8, P2 ;  /* 0x000000080000780c */ /* 0x000fe40001704270 */
[----:B------:R-:W-:-:S04]  /*14570*/  F2FP.BF16.F32.PACK_AB R2, RZ, R2 ;  /* 0x00000002ff02723e */ /* 0x000fc800000010ff */
[----:B---3--:R-:W-:Y:S01]  /*14580*/  PRMT R12, R2, 0x7610, R12 ;  /* 0x00007610020c7816 */ /* 0x008fe2000000000c */
[----:B------:R-:W-:-:S06]  /*14590*/  FMUL R2, R244, UR13 ;  /* 0x0000000df4027c20 */ /* 0x000fcc0008400000 */
[----:B------:R3:W-:Y:S01]  /*145a0*/  @P0 STG.E.U16 desc[UR24][R6.64+0x60], R12 ;  /* 0x0000600c06000986 */ /* 0x0007e2000c101518 */
[----:B------:R-:W-:Y:S02]  /*145b0*/  ISETP.GT.AND P0, PT, R0, 0x8, P1 ;  /* 0x000000080000780c */ /* 0x000fe40000f04270 */
[----:B------:R-:W-:Y:S02]  /*145c0*/  F2FP.BF16.F32.PACK_AB R2, RZ, R2 ;  /* 0x00000002ff02723e */ /* 0x000fe400000010ff */
[----:B------:R-:W-:Y:S02]  /*145d0*/  ISETP.GT.AND P2, PT, R3, 0x38, PT ;  /* 0x000000380300780c */ /* 0x000fe40003f44270 */
[----:B--2---:R-:W-:Y:S01]  /*145e0*/  PRMT R14, R2, 0x7610, R14 ;  /* 0x00007610020e7816 */ /* 0x004fe2000000000e */
[----:B------:R-:W-:-:S06]  /*145f0*/  FMUL R2, R243, UR13 ;  /* 0x0000000df3027c20 */ /* 0x000fcc0008400000 */
[----:B------:R2:W-:Y:S01]  /*14600*/  @P0 STG.E.U16 desc[UR24][R6.64+0x62], R14 ;  /* 0x0000620e06000986 */ /* 0x0005e2000c101518 */
[----:B------:R-:W-:Y:S02]  /*14610*/  ISETP.GT.AND P0, PT, R0, RZ, P2 ;  /* 0x000000ff0000720c */ /* 0x000fe40001704270 */
[----:B------:R-:W-:Y:S02]  /*14620*/  F2FP.BF16.F32.PACK_AB R2, RZ, R2 ;  /* 0x00000002ff02723e */ /* 0x000fe400000010ff */
[----:B------:R-:W-:Y:S02]  /*14630*/  ISETP.GT.AND P1, PT, R3, 0x39, PT ;  /* 0x000000390300780c */ /* 0x000fe40003f24270 */
[----:B-1----:R-:W-:Y:S01]  /*14640*/  PRMT R13, R2, 0x7610, R13 ;  /* 0x00007610020d7816 */ /* 0x002fe2000000000d */
[----:B------:R-:W-:-:S06]  /*14650*/  FMUL R2, R242, UR13 ;  /* 0x0000000df2027c20 */ /* 0x000fcc0008400000 */
[----:B------:R1:W-:Y:S01]  /*14660*/  @P0 STG.E.U16 desc[UR24][R4.64+0x70], R13 ;  /* 0x0000700d04000986 */ /* 0x0003e2000c101518 */
[----:B------:R-:W-:Y:S02]  /*14670*/  ISETP.GT.AND P0, PT, R0, RZ, P1 ;  /* 0x000000ff0000720c */ /* 0x000fe40000f04270 */
[----:B------:R-:W-:-:S04]  /*14680*/  F2FP.BF16.F32.PACK_AB R2, RZ, R2 ;  /* 0x00000002ff02723e */ /* 0x000fc800000010ff */
[----:B---3--:R-:W-:Y:S01]  /*14690*/  PRMT R12, R2, 0x7610, R12 ;  /* 0x00007610020c7816 */ /* 0x008fe2000000000c */
[----:B------:R-:W-:-:S06]  /*146a0*/  FMUL R2, R241, UR13 ;  /* 0x0000000df1027c20 */ /* 0x000fcc0008400000 */
[----:B------:R3:W-:Y:S01]  /*146b0*/  @P0 STG.E.U16 desc[UR24][R4.64+0x72], R12 ;  /* 0x0000720c04000986 */ /* 0x0007e2000c101518 */
[----:B------:R-:W-:Y:S02]  /*146c0*/  ISETP.GT.AND P0, PT, R0, 0x8, P2 ;  /* 0x000000080000780c */ /* 0x000fe40001704270 */
[----:B------:R-:W-:-:S04]  /*146d0*/  F2FP.BF16.F32.PACK_AB R2, RZ, R2 ;  /* 0x00000002ff02723e */ /* 0x000fc800000010ff */
[----:B--2---:R-:W-:Y:S01]  /*146e0*/  PRMT R14, R2, 0x7610, R14 ;  /* 0x00007610020e7816 */ /* 0x004fe2000000000e */
[----:B------:R-:W-:-:S06]  /*146f0*/  FMUL R2, R240, UR13 ;  /* 0x0000000df0027c20 */ /* 0x000fcc0008400000 */
[----:B------:R2:W-:Y:S01]  /*14700*/  @P0 STG.E.U16 desc[UR24][R6.64+0x70], R14 ;  /* 0x0000700e06000986 */ /* 0x0005e2000c101518 */
[----:B------:R-:W-:Y:S02]  /*14710*/  ISETP.GT.AND P0, PT, R0, 0x8, P1 ;  /* 0x000000080000780c */ /* 0x000fe40000f04270 */
[----:B------:R-:W-:Y:S02]  /*14720*/  F2FP.BF16.F32.PACK_AB R2, RZ, R2 ;  /* 0x00000002ff02723e */ /* 0x000fe400000010ff */
[----:B------:R-:W-:Y:S02]  /*14730*/  ISETP.GT.AND P2, PT, R3, 0x40, PT ;  /* 0x000000400300780c */ /* 0x000fe40003f44270 */
[----:B-1----:R-:W-:Y:S01]  /*14740*/  PRMT R13, R2, 0x7610, R13 ;  /* 0x00007610020d7816 */ /* 0x002fe2000000000d */
[----:B------:R-:W-:-:S06]  /*14750*/  FMUL R2, R239, UR13 ;  /* 0x0000000def027c20 */ /* 0x000fcc0008400000 */
[----:B------:R1:W-:Y:S01]  /*14760*/  @P0 STG.E.U16 desc[UR24][R6.64+0x72], R13 ;  /* 0x0000720d06000986 */ /* 0x0003e2000c101518 */
[----:B------:R-:W-:Y:S02]  /*14770*/  ISETP.GT.AND P0, PT, R0, RZ, P2 ;  /* 0x000000ff0000720c */ /* 0x000fe40001704270 */
[----:B------:R-:W-:Y:S02]  /*14780*/  F2FP.BF16.F32.PACK_AB R2, RZ, R2 ;  /* 0x00000002ff02723e */ /* 0x000fe400000010ff */
[----:B------:R-:W-:Y:S02]  /*14790*/  ISETP.GT.AND P1, PT, R3, 0x41, PT ;  /* 0x000000410300780c */ /* 0x000fe40003f24270 */
[----:B---3--:R-:W-:Y:S01]  /*147a0*/  PRMT R12, R2, 0x7610, R12 ;  /* 0x00007610020c7816 */ /* 0x008fe2000000000c */
[----:B------:R-:W-:-:S06]  /*147b0*/  FMUL R2, R238, UR13 ;  /* 0x0000000dee027c20 */ /* 0x000fcc0008400000 */
[----:B------:R3:W-:Y:S01]  /*147c0*/  @P0 STG.E.U16 desc[UR24][R4.64+0x80], R12 ;  /* 0x0000800c04000986 */ /* 0x0007e2000c101518 */
[----:B------:R-:W-:Y:S02]  /*147d0*/  ISETP.GT.AND P0, PT, R0, RZ, P1 ;  /* 0x000000ff0000720c */ /* 0x000fe40000f04270 */
[----:B------:R-:W-:-:S04]  /*147e0*/  F2FP.BF16.F32.PACK_AB R2, RZ, R2 ;  /* 0x00000002ff02723e */ /* 0x000fc800000010ff */
[----:B--2---:R-:W-:Y:S01]  /*147f0*/  PRMT R14, R2, 0x7610, R14 ;  /* 0x00007610020e7816 */ /* 0x004fe2000000000e */
[----:B------:R-:W-:-:S06]  /*14800*/  FMUL R2, R237, UR13 ;  /* 0x0000000ded027c20 */ /* 0x000fcc0008400000 */
[----:B------:R2:W-:Y:S01]  /*14810*/  @P0 STG.E.U16 desc[UR24][R4.64+0x82], R14 ;  /* 0x0000820e04000986 */ /* 0x0005e2000c101518 */
[----:B------:R-:W-:Y:S02]  /*14820*/  ISETP.GT.AND P0, PT, R0, 0x8, P2 ;  /* 0x000000080000780c */ /* 0x000fe40001704270 */
[----:B------:R-:W-:-:S04]  /*14830*/  F2FP.BF16.F32.PACK_AB R2, RZ, R2 ;  /* 0x00000002ff02723e */ /* 0x000fc800000010ff */
[----:B-1----:R-:W-:Y:S01]  /*14840*/  PRMT R13, R2, 0x7610, R13 ;  /* 0x00007610020d7816 */ /* 0x002fe2000000000d */
[----:B------:R-:W-:-:S06]  /*14850*/  FMUL R2, R236, UR13 ;  /* 0x0000000dec027c20 */ /* 0x000fcc0008400000 */
[----:B------:R1:W-:Y:S01]  /*14860*/  @P0 STG.E.U16 desc[UR24][R6.64+0x80], R13 ;  /* 0x0000800d06000986 */ /* 0x0003e2000c101518 */
[----:B------:R-:W-:Y:S02]  /*14870*/  ISETP.GT.AND P0, PT, R0, 0x8, P1 ;  /* 0x000000080000780c */ /* 0x000fe40000f04270 */
[----:B------:R-:W-:Y:S02]  /*14880*/  F2FP.BF16.F32.PACK_AB R2, RZ, R2 ;  /* 0x00000002ff02723e */ /* 0x000fe400000010ff */
[----:B------:R-:W-:Y:S02]  /*14890*/  ISETP.GT.AND P2, PT, R3, 0x48, PT ;  /* 0x000000480300780c */ /* 0x000fe40003f44270 */
[----:B---3--:R-:W-:Y:S01]  /*148a0*/  PRMT R12, R2, 0x7610, R12 ;  /* 0x00007610020c7816 */ /* 0x008fe2000000000c */
[----:B------:R-:W-:-:S06]  /*148b0*/  FMUL R2, R235, UR13 ;  /* 0x0000000deb027c20 */ /* 0x000fcc0008400000 */
        /* <DEDUP_REMOVED lines=132> */
[----:B------:R-:W-:-:S04]  /*15100*/  ISETP.GT.AND P0, PT, R3, 0x78, PT ;  /* 0x000000780300780c */ /* 0x000fc80003f04270 */
[----:B------:R-:W-:Y:S02]  /*15110*/  ISETP.GT.AND P1, PT, R0, RZ, P0 ;  /* 0x000000ff0000720c */ /* 0x000fe40000724270 */
[----:B------:R-:W-:-:S04]  /*15120*/  F2FP.BF16.F32.PACK_AB R2, RZ, R2 ;  /* 0x00000002ff02723e */ /* 0x000fc800000010ff */
[----:B--2---:R-:W-:Y:S01]  /*15130*/  PRMT R14, R2, 0x7610, R14 ;  /* 0x00007610020e7816 */ /* 0x004fe2000000000e */
[----:B------:R-:W-:-:S06]  /*15140*/  FMUL R2, R18, UR13 ;  /* 0x0000000d12027c20 */ /* 0x000fcc0008400000 */
[----:B------:R-:W-:Y:S01]  /*15150*/  @P1 STG.E.U16 desc[UR24][R4.64+0xf0], R14 ;  /* 0x0000f00e04001986 */ /* 0x000fe2000c101518 */
[----:B------:R-:W-:-:S04]  /*15160*/  ISETP.GT.AND P1, PT, R3, 0x79, PT ;  /* 0x000000790300780c */ /* 0x000fc80003f24270 */
[----:B------:R-:W-:Y:S02]  /*15170*/  ISETP.GT.AND P6, PT, R0, RZ, P1 ;  /* 0x000000ff0000720c */ /* 0x000fe40000fc4270 */
[----:B------:R-:W-:-:S04]  /*15180*/  F2FP.BF16.F32.PACK_AB R2, RZ, R2 ;  /* 0x00000002ff02723e */ /* 0x000fc800000010ff */
[----:B-1----:R-:W-:Y:S01]  /*15190*/  PRMT R13, R2, 0x7610, R13 ;  /* 0x00007610020d7816 */ /* 0x002fe2000000000d */
[----:B------:R-:W-:-:S06]  /*151a0*/  FMUL R2, R17, UR13 ;  /* 0x0000000d11027c20 */ /* 0x000fcc0008400000 */
[----:B------:R1:W-:Y:S01]  /*151b0*/  @P6 STG.E.U16 desc[UR24][R4.64+0xf2], R13 ;  /* 0x0000f20d04006986 */ /* 0x0003e2000c101518 */
[----:B------:R-:W-:Y:S02]  /*151c0*/  ISETP.GT.AND P6, PT, R0, 0x8, P0 ;  /* 0x000000080000780c */ /* 0x000fe400007c4270 */
[----:B------:R-:W-:-:S04]  /*151d0*/  F2FP.BF16.F32.PACK_AB R2, RZ, R2 ;  /* 0x00000002ff02723e */ /* 0x000fc800000010ff */
[----:B------:R-:W-:-:S07]  /*151e0*/  PRMT R15, R2, 0x7610, R15 ;  /* 0x00007610020f7816 */ /* 0x000fce000000000f */
[----:B---3--:R-:W-:Y:S02]  /*151f0*/  @P6 IMAD.MOV.U32 R12, RZ, RZ, R6 ;  /* 0x000000ffff0c6224 */ /* 0x008fe400078e0006 */
[----:B-1----:R-:W-:-:S05]  /*15200*/  @P6 IMAD.MOV.U32 R13, RZ, RZ, R7 ;  /* 0x000000ffff0d6224 */ /* 0x002fca00078e0007 */
[----:B------:R1:W-:Y:S01]  /*15210*/  @P6 STG.E.U16 desc[UR24][R12.64+0xf0], R15 ;  /* 0x0000f00f0c006986 */ /* 0x0003e2000c101518 */
[----:B------:R-:W-:Y:S01]  /*15220*/  ISETP.GT.AND P6, PT, R0, 0x8, P1 ;  /* 0x000000080000780c */ /* 0x000fe20000fc4270 */
[----:B------:R-:W-:-:S05]  /*15230*/  FMUL R2, R16, UR13 ;  /* 0x0000000d10027c20 */ /* 0x000fca0008400000 */
[----:B------:R-:W-:-:S07]  /*15240*/  F2FP.BF16.F32.PACK_AB R2, RZ, R2 ;  /* 0x00000002ff02723e */ /* 0x000fce00000010ff */
[----:B-1----:R-:W-:Y:S01]  /*15250*/  @P6 IMAD.MOV.U32 R12, RZ, RZ, R6 ;  /* 0x000000ffff0c6224 */ /* 0x002fe200078e0006 */
[----:B------:R-:W-:-:S05]  /*15260*/  @P6 MOV R13, R7 ;  /* 0x00000007000d6202 */ /* 0x000fca0000000f00 */
[----:B------:R1:W-:Y:S01]  /*15270*/  @P6 STG.E.U16 desc[UR24][R12.64+0xf2], R2 ;  /* 0x0000f2020c006986 */ /* 0x0003e2000c101518 */
[----:B------:R-:W-:-:S04]  /*15280*/  IADD3 R6, P6, R4, UR11, RZ ;  /* 0x0000000b04067c10 */ /* 0x000fc8000ffde0ff */
[----:B------:R-:W-:Y:S02]  /*15290*/  IADD3.X R7, R5, UR10, RZ, P6, !PT ;  /* 0x0000000a05077c10 */ /* 0x000fe4000b7fe4ff */
[----:B------:R-:W-:Y:S01]  /*152a0*/  ISETP.GT.AND P6, PT, R0, 0x40, P5 ;  /* 0x000000400000780c */ /* 0x000fe20002fc4270 */
[----:B------:R-:W-:-:S05]  /*152b0*/  FMUL R152, R152, UR13 ;  /* 0x0000000d98987c20 */ /* 0x000fca0008400000 */
[----:B------:R-:W-:-:S07]  /*152c0*/  F2FP.BF16.F32.PACK_AB R152, RZ, R152 ;  /* 0x00000098ff98723e */ /* 0x000fce00000010ff */
[----:B------:R-:W-:Y:S01]  /*152d0*/  @P6 STG.E.U16 desc[UR24][R6.64], R152 ;  /* 0x0000009806006986 */ /* 0x000fe2000c101518 */
[----:B------:R-:W-:Y:S01]  /*152e0*/  ISETP.GT.AND P6, PT, R3, 0x1, PT ;  /* 0x000000010300780c */ /* 0x000fe20003fc4270 */
[----:B------:R-:W-:-:S03]  /*152f0*/  FMUL R153, R153, UR13 ;  /* 0x0000000d99997c20 */ /* 0x000fc60008400000 */
[----:B------:R-:W-:Y:S02]  /*15300*/  ISETP.GT.AND P6, PT, R0, 0x40, P6 ;  /* 0x000000400000780c */ /* 0x000fe400037c4270 */
[----:B------:R-:W-:Y:S01]  /*15310*/  F2FP.BF16.F32.PACK_AB R153, RZ, R153 ;  /* 0x00000099ff99723e */ /* 0x000fe200000010ff */
[----:B------:R-:W-:-:S10]  /*15320*/  FMUL R154, R154, UR13 ;  /* 0x0000000d9a9a7c20 */ /* 0x000fd40008400000 */
[----:B------:R-:W-:Y:S01]  /*15330*/  @P6 STG.E.U16 desc[UR24][R6.64+0x2], R153 ;  /* 0x0000029906006986 */ /* 0x000fe2000c101518 */
[----:B-1----:R-:W-:-:S04]  /*15340*/  IADD3 R12, P6, R6, UR5, RZ ;  /* 0x00000005060c7c10 */ /* 0x002fc8000ffde0ff */
[----:B------:R-:W-:Y:S02]  /*15350*/  IADD3.X R13, R7, UR4, RZ, P6, !PT ;  /* 0x00000004070d7c10 */ /* 0x000fe4000b7fe4ff */
[----:B------:R-:W-:Y:S02]  /*15360*/  ISETP.GT.AND P6, PT, R0, 0x48, P5 ;  /* 0x000000480000780c */ /* 0x000fe40002fc4270 */
[----:B------:R-:W-:-:S11]  /*15370*/  F2FP.BF16.F32.PACK_AB R154, RZ, R154 ;  /* 0x0000009aff9a723e */ /* 0x000fd600000010ff */
[----:B------:R1:W-:Y:S01]  /*15380*/  @P6 STG.E.U16 desc[UR24][R12.64], R154 ;  /* 0x0000009a0c006986 */ /* 0x0003e2000c101518 */
[----:B------:R-:W-:-:S04]  /*15390*/  IADD3 R14, P6, R6, UR5, RZ ;  /* 0x00000005060e7c10 */ /* 0x000fc8000ffde0ff */
[----:B------:R-:W-:Y:S02]  /*153a0*/  IADD3.X R15, R7, UR4, RZ, P6, !PT ;  /* 0x00000004070f7c10 */ /* 0x000fe4000b7fe4ff */
[----:B------:R-:W-:Y:S01]  /*153b0*/  ISETP.GT.AND P6, PT, R3, 0x1, PT ;  /* 0x000000010300780c */ /* 0x000fe20003fc4270 */
[----:B------:R-:W-:-:S03]  /*153c0*/  FMUL R155, R155, UR13 ;  /* 0x0000000d9b9b7c20 */ /* 0x000fc60008400000 */
[----:B------:R-:W-:Y:S02]  /*153d0*/  ISETP.GT.AND P6, PT, R0, 0x48, P6 ;  /* 0x000000480000780c */ /* 0x000fe400037c4270 */
[----:B------:R-:W-:Y:S01]  /*153e0*/  F2FP.BF16.F32.PACK_AB R155, RZ, R155 ;  /* 0x0000009bff9b723e */ /* 0x000fe200000010ff */
[----:B------:R-:W-:-:S10]  /*153f0*/  FMUL R156, R156, UR13 ;  /* 0x0000000d9c9c7c20 */ /* 0x000fd40008400000 */
[----:B------:R-:W-:Y:S01]  /*15400*/  @P6 STG.E.U16 desc[UR24][R14.64+0x2], R155 ;  /* 0x0000029b0e006986 */ /* 0x000fe2000c101518 */
[----:B------:R-:W-:-:S04]  /*15410*/  ISETP.GT.AND P6, PT, R3, 0x8, PT ;  /* 0x000000080300780c */ /* 0x000fc80003fc4270 */
        /* <DEDUP_REMOVED lines=278> */
[----:B------:R-:W-:-:S11]  /*16580*/  F2FP.BF16.F32.PACK_AB R213, RZ, R213 ;  /* 0x000000d5ffd5723e */ /* 0x000fd600000010ff */
[----:B------:R2:W-:Y:S01]  /*16590*/  @P6 STG.E.U16 desc[UR24][R6.64+0xf2], R213 ;  /* 0x0000f2d506006986 */ /* 0x0005e2000c101518 */
[----:B-1----:R-:W-:-:S04]  /*165a0*/  IADD3 R12, P6, R4, UR16, RZ ;  /* 0x00000010040c7c10 */ /* 0x002fc8000ffde0ff */
[----:B------:R-:W-:Y:S02]  /*165b0*/  IADD3.X R13, R5, UR12, RZ, P6, !PT ;  /* 0x0000000c050d7c10 */ /* 0x000fe4000b7fe4ff */
[----:B------:R-:W-:Y:S01]  /*165c0*/  ISETP.GT.AND P6, PT, R0, 0x48, P0 ;  /* 0x000000480000780c */ /* 0x000fe200007c4270 */
[----:B------:R-:W-:-:S05]  /*165d0*/  FMUL R214, R214, UR13 ;  /* 0x0000000dd6d67c20 */ /* 0x000fca0008400000 */
[----:B------:R-:W-:-:S07]  /*165e0*/  F2FP.BF16.F32.PACK_AB R214, RZ, R214 ;  /* 0x000000d6ffd6723e */ /* 0x000fce00000010ff */
[----:B--2---:R-:W-:Y:S02]  /*165f0*/  @P6 IMAD.MOV.U32 R6, RZ, RZ, R10 ;  /* 0x000000ffff066224 */ /* 0x004fe400078e000a */
[----:B------:R-:W-:Y:S02]  /*16600*/  @P6 IMAD.MOV.U32 R7, RZ, RZ, R11 ;  /* 0x000000ffff076224 */ /* 0x000fe400078e000b */
[----:B------:R-:W-:-:S03]  /*16610*/  FMUL R215, R215, UR13 ;  /* 0x0000000dd7d77c20 */ /* 0x000fc60008400000 */
[----:B------:R1:W-:Y:S01]  /*16620*/  @P6 STG.E.U16 desc[UR24][R6.64+0xf0], R214 ;  /* 0x0000f0d606006986 */ /* 0x0003e2000c101518 */
[----:B------:R-:W-:Y:S02]  /*16630*/  ISETP.GT.AND P6, PT, R0, 0x48, P1 ;  /* 0x000000480000780c */ /* 0x000fe40000fc4270 */
[----:B------:R-:W-:Y:S01]  /*16640*/  F2FP.BF16.F32.PACK_AB R215, RZ, R215 ;  /* 0x000000d7ffd7723e */ /* 0x000fe200000010ff */
[----:B------:R-:W-:-:S10]  /*16650*/  FMUL R88, R88, UR13 ;  /* 0x0000000d58587c20 */ /* 0x000fd40008400000 */
[----:B------:R2:W-:Y:S01]  /*16660*/  @P6 STG.E.U16 desc[UR24][R10.64+0xf2], R215 ;  /* 0x0000f2d70a006986 */ /* 0x0005e2000c101518 */
[----:B------:R-:W-:Y:S02]  /*16670*/  ISETP.GT.AND P6, PT, R0, 0x80, P5 ;  /* 0x000000800000780c */ /* 0x000fe40002fc4270 */
[----:B------:R-:W-:Y:S01]  /*16680*/  F2FP.BF16.F32.PACK_AB R88, RZ, R88 ;  /* 0x00000058ff58723e */ /* 0x000fe200000010ff */
[----:B------:R-:W-:-:S10]  /*16690*/  FMUL R89, R89, UR13 ;  /* 0x0000000d59597c20 */ /* 0x000fd40008400000 */
[----:B------:R-:W-:Y:S01]  /*166a0*/  @P6 STG.E.U16 desc[UR24][R12.64], R88 ;  /* 0x000000580c006986 */ /* 0x000fe2000c101518 */
[----:B------:R-:W-:-:S04]  /*166b0*/  ISETP.GT.AND P6, PT, R3, 0x1, PT ;  /* 0x000000010300780c */ /* 0x000fc80003fc4270 */
[----:B------:R-:W-:Y:S02]  /*166c0*/  ISETP.GT.AND P6, PT, R0, 0x80, P6 ;  /* 0x000000800000780c */ /* 0x000fe400037c4270 */
[----:B------:R-:W-:-:S11]  /*166d0*/  F2FP.BF16.F32.PACK_AB R89, RZ, R89 ;  /* 0x00000059ff59723e */ /* 0x000fd600000010ff */
[----:B------:R-:W-:Y:S01]  /*166e0*/  @P6 STG.E.U16 desc[UR24][R12.64+0x2], R89 ;  /* 0x000002590c006986 */ /* 0x000fe2000c101518 */
[----:B-1----:R-:W-:-:S04]  /*166f0*/  IADD3 R6, P6, R12, UR5, RZ ;  /* 0x000000050c067c10 */ /* 0x002fc8000ffde0ff */
[----:B------:R-:W-:Y:S02]  /*16700*/  IADD3.X R7, R13, UR4, RZ, P6, !PT ;  /* 0x000000040d077c10 */ /* 0x000fe4000b7fe4ff */
[----:B--2---:R-:W-:-:S04]  /*16710*/  IADD3 R10, P6, R12, UR5, RZ ;  /* 0x000000050c0a7c10 */ /* 0x004fc8000ffde0ff */
[----:B------:R-:W-:Y:S02]  /*16720*/  IADD3.X R11, R13, UR4, RZ, P6, !PT ;  /* 0x000000040d0b7c10 */ /* 0x000fe4000b7fe4ff */
[----:B------:R-:W-:Y:S01]  /*16730*/  ISETP.GT.AND P6, PT, R0, 0x88, P5 ;  /* 0x000000880000780c */ /* 0x000fe20002fc4270 */
[----:B------:R-:W-:-:S05]  /*16740*/  FMUL R90, R90, UR13 ;  /* 0x0000000d5a5a7c20 */ /* 0x000fca0008400000 */
[----:B------:R-:W-:-:S07]  /*16750*/  F2FP.BF16.F32.PACK_AB R90, RZ, R90 ;  /* 0x0000005aff5a723e */ /* 0x000fce00000010ff */
[----:B------:R1:W-:Y:S01]  /*16760*/  @P6 STG.E.U16 desc[UR24][R6.64], R90 ;  /* 0x0000005a06006986 */ /* 0x0003e2000c101518 */
[----:B------:R-:W-:Y:S01]  /*16770*/  ISETP.GT.AND P6, PT, R3, 0x1, PT ;  /* 0x000000010300780c */ /* 0x000fe20003fc4270 */
[----:B------:R-:W-:-:S03]  /*16780*/  FMUL R91, R91, UR13 ;  /* 0x0000000d5b5b7c20 */ /* 0x000fc60008400000 */
[----:B------:R-:W-:Y:S02]  /*16790*/  ISETP.GT.AND P6, PT, R0, 0x88, P6 ;  /* 0x000000880000780c */ /* 0x000fe400037c4270 */
[----:B------:R-:W-:Y:S01]  /*167a0*/  F2FP.BF16.F32.PACK_AB R91, RZ, R91 ;  /* 0x0000005bff5b723e */ /* 0x000fe200000010ff */
[----:B------:R-:W-:-:S10]  /*167b0*/  FMUL R92, R92, UR13 ;  /* 0x0000000d5c5c7c20 */ /* 0x000fd40008400000 */
[----:B------:R2:W-:Y:S01]  /*167c0*/  @P6 STG.E.U16 desc[UR24][R10.64+0x2], R91 ;  /* 0x0000025b0a006986 */ /* 0x0005e2000c101518 */
[----:B------:R-:W-:-:S04]  /*167d0*/  ISETP.GT.AND P6, PT, R3, 0x8, PT ;  /* 0x000000080300780c */ /* 0x000fc80003fc4270 */
[----:B------:R-:W-:Y:S02]  /*167e0*/  ISETP.GT.AND P6, PT, R0, 0x80, P6 ;  /* 0x000000800000780c */ /* 0x000fe400037c4270 */
[----:B------:R-:W-:Y:S01]  /*167f0*/  F2FP.BF16.F32.PACK_AB R92, RZ, R92 ;  /* 0x0000005cff5c723e */ /* 0x000fe200000010ff */
[----:B------:R-:W-:-:S10]  /*16800*/  FMUL R93, R93, UR13 ;  /* 0x0000000d5d5d7c20 */ /* 0x000fd40008400000 */
[----:B------:R-:W-:Y:S01]  /*16810*/  @P6 STG.E.U16 desc[UR24][R12.64+0x10], R92 ;  /* 0x0000105c0c006986 */ /* 0x000fe2000c101518 */
[----:B------:R-:W-:-:S04]  /*16820*/  ISETP.GT.AND P6, PT, R3, 0x9, PT ;  /* 0x000000090300780c */ /* 0x000fc80003fc4270 */
[----:B------:R-:W-:Y:S01]  /*16830*/  ISETP.GT.AND P6, PT, R0, 0x80, P6 ;  /* 0x000000800000780c */ /* 0x000fe200037c4270 */
[----:B-1----:R-:W-:Y:S01]  /*16840*/  IMAD.U32 R7, RZ, RZ, UR18 ;  /* 0x00000012ff077e24 */ /* 0x002fe2000f8e00ff */
[----:B------:R-:W-:Y:S01]  /*16850*/  UIMAD UR10, UR19, 0x180, URZ ;  /* 0x00000180130a78a4 */ /* 0x000fe2000f8e023f */
[----:B------:R-:W-:Y:S02]  /*16860*/  F2FP.BF16.F32.PACK_AB R93, RZ, R93 ;  /* 0x0000005dff5d723e */ /* 0x000fe400000010ff */
[----:B------:R-:W-:-:S04]  /*16870*/  IMAD.WIDE.U32 R4, R7, 0x180, R4 ;  /* 0x0000018007047825 */ /* 0x000fc800078e0004 */
[----:B--2---:R-:W-:-:S04]  /*16880*/  VIADD R11, R5, UR10 ;  /* 0x0000000a050b7c36 */ /* 0x004fc80008000000 */
[----:B------:R-:W-:Y:S01]  /*16890*/  @P6 STG.E.U16 desc[UR24][R12.64+0x12], R93 ;  /* 0x0000125d0c006986 */ /* 0x000fe2000c101518 */
        /* <DEDUP_REMOVED lines=273> */
[----:B------:R-:W-:Y:S02]  /*179b0*/  VIADD R5, R5, UR10 ;  /* 0x0000000a05057c36 */ /* 0x000fe40008000000 */
[----:B------:R-:W-:-:S08]  /*179c0*/  FMUL R150, R150, UR13 ;  /* 0x0000000d96967c20 */ /* 0x000fd00008400000 */
[----:B------:R-:W-:Y:S01]  /*179d0*/  @P6 STG.E.U16 desc[UR24][R12.64+0xf2], R149 ;  /* 0x0000f2950c006986 */ /* 0x000fe2000c101518 */
[----:B------:R-:W-:-:S04]  /*179e0*/  IADD3 R14, P6, R4, UR5, RZ ;  /* 0x00000005040e7c10 */ /* 0x000fc8000ffde0ff */
[----:B------:R-:W-:Y:S02]  /*179f0*/  IADD3.X R15, R5, UR4, RZ, P6, !PT ;  /* 0x00000004050f7c10 */ /* 0x000fe4000b7fe4ff */
        /* <DEDUP_REMOVED lines=10> */
[----:B------:R-:W-:-:S05]  /*17aa0*/  @P6 IMAD.MOV.U32 R10, RZ, RZ, R4 ;  /* 0x000000ffff0a6224 */ /* 0x000fca00078e0004 */
[----:B------:R1:W-:Y:S01]  /*17ab0*/  @P6 STG.E.U16 desc[UR24][R10.64], R24 ;  /* 0x000000180a006986 */ /* 0x0003e2000c101518 */
[----:B------:R-:W-:-:S04]  /*17ac0*/  ISETP.GT.AND P6, PT, R3, 0x1, PT ;  /* 0x000000010300780c */ /* 0x000fc80003fc4270 */
[C---:B------:R-:W-:Y:S01]  /*17ad0*/  ISETP.GT.AND P6, PT, R0.reuse, 0xc0, P6 ;  /* 0x000000c00000780c */ /* 0x040fe200037c4270 */
[----:B------:R-:W-:Y:S01]  /*17ae0*/  FMUL R25, R25, UR13 ;  /* 0x0000000d19197c20 */ /* 0x000fe20008400000 */
[----:B------:R-:W-:Y:S01]  /*17af0*/  ISETP.GT.AND P5, PT, R0, 0xc8, P5 ;  /* 0x000000c80000780c */ /* 0x000fe20002fa4270 */
[----:B------:R-:W-:-:S03]  /*17b00*/  FMUL R26, R26, UR13 ;  /* 0x0000000d1a1a7c20 */ /* 0x000fc60008400000 */
[----:B------:R-:W-:Y:S02]  /*17b10*/  F2FP.BF16.F32.PACK_AB R25, RZ, R25 ;  /* 0x00000019ff19723e */ /* 0x000fe400000010ff */
[----:B------:R-:W-:-:S05]  /*17b20*/  F2FP.BF16.F32.PACK_AB R26, RZ, R26 ;  /* 0x0000001aff1a723e */ /* 0x000fca00000010ff */
[----:B-1----:R-:W-:-:S05]  /*17b30*/  @P6 IMAD.MOV.U32 R10, RZ, RZ, R4 ;  /* 0x000000ffff0a6224 */ /* 0x002fca00078e0004 */
[----:B------:R-:W-:Y:S01]  /*17b40*/  @P6 STG.E.U16 desc[UR24][R10.64+0x2], R25 ;  /* 0x000002190a006986 */ /* 0x000fe2000c101518 */
[----:B------:R-:W-:-:S03]  /*17b50*/  ISETP.GT.AND P6, PT, R3, 0x1, PT ;  /* 0x000000010300780c */ /* 0x000fc60003fc4270 */
[----:B------:R-:W-:Y:S01]  /*17b60*/  @P5 STG.E.U16 desc[UR24][R6.64], R26 ;  /* 0x0000001a06005986 */ /* 0x000fe2000c101518 */
[----:B------:R-:W-:Y:S01]  /*17b70*/  ISETP.GT.AND P5, PT, R0, 0xc8, P6 ;  /* 0x000000c80000780c */ /* 0x000fe200037a4270 */
[----:B------:R-:W-:Y:S01]  /*17b80*/  FMUL R27, R27, UR13 ;  /* 0x0000000d1b1b7c20 */ /* 0x000fe20008400000 */
[----:B------:R-:W-:-:S04]  /*17b90*/  ISETP.GT.AND P6, PT, R3, 0x8, PT ;  /* 0x000000080300780c */ /* 0x000fc80003fc4270 */
[----:B------:R-:W-:Y:S01]  /*17ba0*/  F2FP.BF16.F32.PACK_AB R27, RZ, R27 ;  /* 0x0000001bff1b723e */ /* 0x000fe200000010ff */
[----:B------:R-:W-:-:S06]  /*17bb0*/  FMUL R28, R28, UR13 ;  /* 0x0000000d1c1c7c20 */ /* 0x000fcc0008400000 */
[----:B------:R1:W-:Y:S01]  /*17bc0*/  @P5 STG.E.U16 desc[UR24][R6.64+0x2], R27 ;  /* 0x0000021b06005986 */ /* 0x0003e2000c101518 */
[----:B------:R-:W-:Y:S02]  /*17bd0*/  ISETP.GT.AND P5, PT, R0, 0xc0, P6 ;  /* 0x000000c00000780c */ /* 0x000fe400037a4270 */
[----:B------:R-:W-:Y:S02]  /*17be0*/  F2FP.BF16.F32.PACK_AB R28, RZ, R28 ;  /* 0x0000001cff1c723e */ /* 0x000fe400000010ff */
[----:B------:R-:W-:Y:S01]  /*17bf0*/  ISETP.GT.AND P6, PT, R3, 0x9, PT ;  /* 0x000000090300780c */ /* 0x000fe20003fc4270 */
[----:B------:R-:W-:-:S08]  /*17c00*/  FMUL R29, R29, UR13 ;  /* 0x0000000d1d1d7c20 */ /* 0x000fd00008400000 */
        /* <DEDUP_REMOVED lines=11> */
[----:B------:R-:W-:Y:S02]  /*17cc0*/  F2FP.BF16.F32.PACK_AB R31, RZ, R31 ;  /* 0x0000001fff1f723e */ /* 0x000fe400000010ff */
[----:B------:R-:W-:-:S09]  /*17cd0*/  ISETP.GT.AND P6, PT, R3, 0x10, PT ;  /* 0x000000100300780c */ /* 0x000fd20003fc4270 */
[----:B-1----:R-:W-:Y:S02]  /*17ce0*/  @P5 IMAD.MOV.U32 R6, RZ, RZ, R14 ;  /* 0x000000ffff065224 */ /* 0x002fe400078e000e */
[----:B------:R-:W-:Y:S02]  /*17cf0*/  @P5 IMAD.MOV.U32 R7, RZ, RZ, R15 ;  /* 0x000000ffff075224 */ /* 0x000fe400078e000f */
[----:B------:R-:W-:-:S03]  /*17d00*/  FMUL R32, R32, UR13 ;  /* 0x0000000d20207c20 */ /* 0x000fc60008400000 */
[----:B------:R1:W-:Y:S01]  /*17d10*/  @P5 STG.E.U16 desc[UR24][R6.64+0x12], R31 ;  /* 0x0000121f06005986 */ /* 0x0003e2000c101518 */
[----:B------:R-:W-:Y:S02]  /*17d20*/  ISETP.GT.AND P5, PT, R0, 0xc0, P6 ;  /* 0x000000c00000780c */ /* 0x000fe400037a4270 */
[----:B------:R-:W-:Y:S02]  /*17d30*/  F2FP.BF16.F32.PACK_AB R32, RZ, R32 ;  /* 0x00000020ff20723e */ /* 0x000fe400000010ff */
[----:B------:R-:W-:Y:S01]  /*17d40*/  ISETP.GT.AND P6, PT, R3, 0x11, PT ;  /* 0x000000110300780c */ /* 0x000fe20003fc4270 */
[----:B------:R-:W-:-:S08]  /*17d50*/  FMUL R33, R33, UR13 ;  /* 0x0000000d21217c20 */ /* 0x000fd00008400000 */
[----:B------:R-:W-:Y:S01]  /*17d60*/  @P5 STG.E.U16 desc[UR24][R4.64+0x20], R32 ;  /* 0x0000202004005986 */ /* 0x000fe2000c101518 */
[----:B------:R-:W-:Y:S02]  /*17d70*/  ISETP.GT.AND P5, PT, R0, 0xc0, P6 ;  /* 0x000000c00000780c */ /* 0x000fe400037a4270 */
[----:B------:R-:W-:-:S11]  /*17d80*/  F2FP.BF16.F32.PACK_AB R33, RZ, R33 ;  /* 0x00000021ff21723e */ /* 0x000fd600000010ff */
[----:B------:R-:W-:Y:S01]  /*17d90*/  @P5 STG.E.U16 desc[UR24][R4.64+0x22], R33 ;  /* 0x0000222104005986 */ /* 0x000fe2000c101518 */
[----:B------:R-:W-:-:S04]  /*17da0*/  ISETP.GT.AND P5, PT, R3, 0x10, PT ;  /* 0x000000100300780c */ /* 0x000fc80003fa4270 */
[----:B------:R-:W-:Y:S01]  /*17db0*/  ISETP.GT.AND P5, PT, R0, 0xc8, P5 ;  /* 0x000000c80000780c */ /* 0x000fe20002fa4270 */
[----:B------:R-:W-:-:S05]  /*17dc0*/  FMUL R34, R34, UR13 ;  /* 0x0000000d22227c20 */ /* 0x000fca0008400000 */
[----:B------:R-:W-:-:S07]  /*17dd0*/  F2FP.BF16.F32.PACK_AB R34, RZ, R34 ;  /* 0x00000022ff22723e */ /* 0x000fce00000010ff */
[----:B-1----:R-:W-:Y:S02]  /*17de0*/  @P5 IMAD.MOV.U32 R6, RZ, RZ, R14 ;  /* 0x000000ffff065224 */ /* 0x002fe400078e000e */
[----:B------:R-:W-:-:S05]  /*17df0*/  @P5 IMAD.MOV.U32 R7, RZ, RZ, R15 ;  /* 0x000000ffff075224 */ /* 0x000fca00078e000f */
[----:B------:R1:W-:Y:S01]  /*17e00*/  @P5 STG.E.U16 desc[UR24][R6.64+0x20], R34 ;  /* 0x0000202206005986 */ /* 0x0003e2000c101518 */
[----:B------:R-:W-:Y:S01]  /*17e10*/  ISETP.GT.AND P5, PT, R0, 0xc8, P6 ;  /* 0x000000c80000780c */ /* 0x000fe200037a4270 */
[----:B------:R-:W-:Y:S01]  /*17e20*/  FMUL R35, R35, UR13 ;  /* 0x0000000d23237c20 */ /* 0x000fe20008400000 */
[----:B------:R-:W-:-:S04]  /*17e30*/  ISETP.GT.AND P6, PT, R3, 0x18, PT ;  /* 0x000000180300780c */ /* 0x000fc80003fc4270 */
[----:B------:R-:W-:-:S07]  /*17e40*/  F2FP.BF16.F32.PACK_AB R35, RZ, R35 ;  /* 0x00000023ff23723e */ /* 0x000fce00000010ff */
        /* <DEDUP_REMOVED lines=225> */
[----:B------:R-:W-:Y:S01]  /*18c60*/  @P5 STG.E.U16 desc[UR24][R6.64+0xc0], R74 ;  /* 0x0000c04a06005986 */ /* 0x000fe2000c101518 */
[----:B------:R-:W-:Y:S01]  /*18c70*/  ISETP.GT.AND P5, PT, R0, 0xc8, P6 ;  /* 0x000000c80000780c */ /* 0x000fe200037a4270 */
[----:B------:R-:W-:Y:S01]  /*18c80*/  FMUL R75, R75, UR13 ;  /* 0x0000000d4b4b7c20 */ /* 0x000fe20008400000 */
[----:B------:R-:W-:-:S04]  /*18c90*/  ISETP.GT.AND P6, PT, R3, 0x68, PT ;  /* 0x000000680300780c */ /* 0x000fc80003fc4270 */
[----:B------:R-:W-:-:S07]  /*18ca0*/  F2FP.BF16.F32.PACK_AB R75, RZ, R75 ;  /* 0x0000004bff4b723e */ /* 0x000fce00000010ff */
[----:B------:R-:W-:Y:S01]  /*18cb0*/  @P5 MOV R2, R14 ;  /* 0x0000000e00025202 */ /* 0x000fe20000000f00 */
[----:B------:R-:W-:-:S05]  /*18cc0*/  @P5 IMAD.MOV.U32 R3, RZ, RZ, R15 ;  /* 0x000000ffff035224 */ /* 0x000fca00078e000f */
[----:B------:R1:W-:Y:S01]  /*18cd0*/  @P5 STG.E.U16 desc[UR24][R2.64+0xc2], R75 ;  /* 0x0000c24b02005986 */ /* 0x0003e2000c101518 */
[----:B------:R-:W-:Y:S01]  /*18ce0*/  ISETP.GT.AND P5, PT, R0, 0xc0, P6 ;  /* 0x000000c00000780c */ /* 0x000fe200037a4270 */
[----:B------:R-:W-:-:S05]  /*18cf0*/  FMUL R76, R76, UR13 ;  /* 0x0000000d4c4c7c20 */ /* 0x000fca0008400000 */
[----:B------:R-:W-:-:S07]  /*18d00*/  F2FP.BF16.F32.PACK_AB R76, RZ, R76 ;  /* 0x0000004cff4c723e */ /* 0x000fce00000010ff */
[----:B-1----:R-:W-:Y:S02]  /*18d10*/  @P5 IMAD.MOV.U32 R2, RZ, RZ, R4 ;  /* 0x000000ffff025224 */ /* 0x002fe400078e0004 */
[----:B------:R-:W-:-:S05]  /*18d20*/  @P5 IMAD.MOV.U32 R3, RZ, RZ, R5 ;  /* 0x000000ffff035224 */ /* 0x000fca00078e0005 */
[----:B------:R1:W-:Y:S01]  /*18d30*/  @P5 STG.E.U16 desc[UR24][R2.64+0xd0], R76 ;  /* 0x0000d04c02005986 */ /* 0x0003e2000c101518 */
[C---:B------:R-:W-:Y:S02]  /*18d40*/  ISETP.GT.AND P5, PT, R0.reuse, 0xc0, P4 ;  /* 0x000000c00000780c */ /* 0x040fe400027a4270 */
[C---:B------:R-:W-:Y:S01]  /*18d50*/  ISETP.GT.AND P6, PT, R0.reuse, 0xc8, P6 ;  /* 0x000000c80000780c */ /* 0x040fe200037c4270 */
[----:B------:R-:W-:Y:S01]  /*18d60*/  FMUL R77, R77, UR13 ;  /* 0x0000000d4d4d7c20 */ /* 0x000fe20008400000 */
[----:B------:R-:W-:Y:S01]  /*18d70*/  ISETP.GT.AND P4, PT, R0, 0xc8, P4 ;  /* 0x000000c80000780c */ /* 0x000fe20002784270 */
[----:B------:R-:W-:-:S03]  /*18d80*/  FMUL R78, R78, UR13 ;  /* 0x0000000d4e4e7c20 */ /* 0x000fc60008400000 */
[----:B------:R-:W-:-:S05]  /*18d90*/  F2FP.BF16.F32.PACK_AB R77, RZ, R77 ;  /* 0x0000004dff4d723e */ /* 0x000fca00000010ff */
[----:B-1----:R-:W-:Y:S02]  /*18da0*/  @P5 IMAD.MOV.U32 R2, RZ, RZ, R4 ;  /* 0x000000ffff025224 */ /* 0x002fe400078e0004 */
[----:B------:R-:W-:Y:S01]  /*18db0*/  @P5 IMAD.MOV.U32 R3, RZ, RZ, R5 ;  /* 0x000000ffff035224 */ /* 0x000fe200078e0005 */
[----:B------:R-:W-:Y:S01]  /*18dc0*/  F2FP.BF16.F32.PACK_AB R78, RZ, R78 ;  /* 0x0000004eff4e723e */ /* 0x000fe200000010ff */
[----:B------:R-:W-:-:S03]  /*18dd0*/  FMUL R79, R79, UR13 ;  /* 0x0000000d4f4f7c20 */ /* 0x000fc60008400000 */
[----:B------:R1:W-:Y:S01]  /*18de0*/  @P5 STG.E.U16 desc[UR24][R2.64+0xd2], R77 ;  /* 0x0000d24d02005986 */ /* 0x0003e2000c101518 */
[----:B------:R-:W-:Y:S02]  /*18df0*/  ISETP.GT.AND P5, PT, R0, 0xc0, P2 ;  /* 0x000000c00000780c */ /* 0x000fe400017a4270 */
[----:B------:R-:W-:Y:S01]  /*18e00*/  F2FP.BF16.F32.PACK_AB R79, RZ, R79 ;  /* 0x0000004fff4f723e */ /* 0x000fe200000010ff */
[----:B-1----:R-:W-:Y:S02]  /*18e10*/  @P6 IMAD.MOV.U32 R2, RZ, RZ, R14 ;  /* 0x000000ffff026224 */ /* 0x002fe400078e000e */
[----:B------:R-:W-:-:S05]  /*18e20*/  @P6 IMAD.MOV.U32 R3, RZ, RZ, R15 ;  /* 0x000000ffff036224 */ /* 0x000fca00078e000f */
[----:B------:R1:W-:Y:S01]  /*18e30*/  @P6 STG.E.U16 desc[UR24][R2.64+0xd0], R78 ;  /* 0x0000d04e02006986 */ /* 0x0003e2000c101518 */
[----:B------:R-:W-:Y:S01]  /*18e40*/  FMUL R80, R80, UR13 ;  /* 0x0000000d50507c20 */ /* 0x000fe20008400000 */
[----:B-1----:R-:W-:Y:S02]  /*18e50*/  @P4 IMAD.MOV.U32 R2, RZ, RZ, R14 ;  /* 0x000000ffff024224 */ /* 0x002fe400078e000e */
[----:B------:R-:W-:-:S05]  /*18e60*/  @P4 IMAD.MOV.U32 R3, RZ, RZ, R15 ;  /* 0x000000ffff034224 */ /* 0x000fca00078e000f */
[----:B------:R1:W-:Y:S01]  /*18e70*/  @P4 STG.E.U16 desc[UR24][R2.64+0xd2], R79 ;  /* 0x0000d24f02004986 */ /* 0x0003e2000c101518 */
[C---:B------:R-:W-:Y:S02]  /*18e80*/  ISETP.GT.AND P4, PT, R0.reuse, 0xc0, P3 ;  /* 0x000000c00000780c */ /* 0x040fe40001f84270 */
[C---:B------:R-:W-:Y:S01]  /*18e90*/  ISETP.GT.AND P2, PT, R0.reuse, 0xc8, P2 ;  /* 0x000000c80000780c */ /* 0x040fe20001744270 */
[----:B------:R-:W-:Y:S01]  /*18ea0*/  FMUL R81, R81, UR13 ;  /* 0x0000000d51517c20 */ /* 0x000fe20008400000 */
[----:B------:R-:W-:Y:S02]  /*18eb0*/  F2FP.BF16.F32.PACK_AB R80, RZ, R80 ;  /* 0x00000050ff50723e */ /* 0x000fe400000010ff */
[----:B------:R-:W-:Y:S01]  /*18ec0*/  ISETP.GT.AND P3, PT, R0, 0xc8, P3 ;  /* 0x000000c80000780c */ /* 0x000fe20001f64270 */
[----:B-1----:R-:W-:Y:S02]  /*18ed0*/  @P5 IMAD.MOV.U32 R2, RZ, RZ, R4 ;  /* 0x000000ffff025224 */ /* 0x002fe400078e0004 */
[----:B------:R-:W-:Y:S01]  /*18ee0*/  @P5 IMAD.MOV.U32 R3, RZ, RZ, R5 ;  /* 0x000000ffff035224 */ /* 0x000fe200078e0005 */
[----:B------:R-:W-:Y:S01]  /*18ef0*/  F2FP.BF16.F32.PACK_AB R81, RZ, R81 ;  /* 0x00000051ff51723e */ /* 0x000fe200000010ff */
[----:B------:R-:W-:-:S03]  /*18f00*/  FMUL R82, R82, UR13 ;  /* 0x0000000d52527c20 */ /* 0x000fc60008400000 */
[----:B------:R1:W-:Y:S01]  /*18f10*/  @P5 STG.E.U16 desc[UR24][R2.64+0xe0], R80 ;  /* 0x0000e05002005986 */ /* 0x0003e2000c101518 */
[C---:B------:R-:W-:Y:S02]  /*18f20*/  ISETP.GT.AND P6, PT, R0.reuse, 0xc0, P0 ;  /* 0x000000c00000780c */ /* 0x040fe400007c4270 */
[C---:B------:R-:W-:Y:S02]  /*18f30*/  ISETP.GT.AND P5, PT, R0.reuse, 0xc0, P1 ;  /* 0x000000c00000780c */ /* 0x040fe40000fa4270 */
[----:B------:R-:W-:Y:S01]  /*18f40*/  ISETP.GT.AND P0, PT, R0, 0xc8, P0 ;  /* 0x000000c80000780c */ /* 0x000fe20000704270 */
[----:B-1----:R-:W-:Y:S02]  /*18f50*/  @P4 IMAD.MOV.U32 R2, RZ, RZ, R4 ;  /* 0x000000ffff024224 */ /* 0x002fe400078e0004 */
[----:B------:R-:W-:Y:S01]  /*18f60*/  @P4 IMAD.MOV.U32 R3, RZ, RZ, R5 ;  /* 0x000000ffff034224 */ /* 0x000fe200078e0005 */
[----:B------:R-:W-:Y:S01]  /*18f70*/  F2FP.BF16.F32.PACK_AB R82, RZ, R82 ;  /* 0x00000052ff52723e */ /* 0x000fe200000010ff */
[----:B------:R-:W-:-:S03]  /*18f80*/  FMUL R83, R83, UR13 ;  /* 0x0000000d53537c20 */ /* 0x000fc60008400000 */
[----:B------:R1:W-:Y:S01]  /*18f90*/  @P4 STG.E.U16 desc[UR24][R2.64+0xe2], R81 ;  /* 0x0000e25102004986 */ /* 0x0003e2000c101518 */
[----:B------:R-:W-:Y:S01]  /*18fa0*/  FMUL R84, R84, UR13 ;  /* 0x0000000d54547c20 */ /* 0x000fe20008400000 */
[----:B------:R-:W-:Y:S01]  /*18fb0*/  ISETP.GT.AND P1, PT, R0, 0xc8, P1 ;  /* 0x000000c80000780c */ /* 0x000fe20000f24270 */
[----:B------:R-:W-:Y:S01]  /*18fc0*/  FMUL R85, R85, UR13 ;  /* 0x0000000d55557c20 */ /* 0x000fe20008400000 */
[----:B------:R-:W-:Y:S01]  /*18fd0*/  F2FP.BF16.F32.PACK_AB R83, RZ, R83 ;  /* 0x00000053ff53723e */ /* 0x000fe200000010ff */
[----:B------:R-:W-:Y:S01]  /*18fe0*/  FMUL R86, R86, UR13 ;  /* 0x0000000d56567c20 */ /* 0x000fe20008400000 */
[----:B-1----:R-:W-:Y:S02]  /*18ff0*/  @P2 IMAD.MOV.U32 R2, RZ, RZ, R14 ;  /* 0x000000ffff022224 */ /* 0x002fe400078e000e */
[----:B------:R-:W-:-:S05]  /*19000*/  @P2 IMAD.MOV.U32 R3, RZ, RZ, R15 ;  /* 0x000000ffff032224 */ /* 0x000fca00078e000f */
[----:B------:R1:W-:Y:S01]  /*19010*/  @P2 STG.E.U16 desc[UR24][R2.64+0xe0], R82 ;  /* 0x0000e05202002986 */ /* 0x0003e2000c101518 */
[----:B------:R-:W-:Y:S01]  /*19020*/  F2FP.BF16.F32.PACK_AB R84, RZ, R84 ;  /* 0x00000054ff54723e */ /* 0x000fe200000010ff */
[----:B------:R-:W-:Y:S01]  /*19030*/  @P5 IMAD.MOV.U32 R6, RZ, RZ, R4 ;  /* 0x000000ffff065224 */ /* 0x000fe200078e0004 */
[----:B------:R-:W-:Y:S01]  /*19040*/  F2FP.BF16.F32.PACK_AB R85, RZ, R85 ;  /* 0x00000055ff55723e */ /* 0x000fe200000010ff */
[----:B------:R-:W-:Y:S01]  /*19050*/  @P5 IMAD.MOV.U32 R7, RZ, RZ, R5 ;  /* 0x000000ffff075224 */ /* 0x000fe200078e0005 */
[----:B------:R-:W-:Y:S01]  /*19060*/  F2FP.BF16.F32.PACK_AB R86, RZ, R86 ;  /* 0x00000056ff56723e */ /* 0x000fe200000010ff */
[----:B-1----:R-:W-:Y:S02]  /*19070*/  @P3 IMAD.MOV.U32 R2, RZ, RZ, R14 ;  /* 0x000000ffff023224 */ /* 0x002fe400078e000e */
[----:B------:R-:W-:-:S05]  /*19080*/  @P3 IMAD.MOV.U32 R3, RZ, RZ, R15 ;  /* 0x000000ffff033224 */ /* 0x000fca00078e000f */
[----:B------:R1:W-:Y:S04]  /*19090*/  @P3 STG.E.U16 desc[UR24][R2.64+0xe2], R83 ;  /* 0x0000e25302003986 */ /* 0x0003e8000c101518 */
[----:B------:R2:W-:Y:S04]  /*190a0*/  @P6 STG.E.U16 desc[UR24][R4.64+0xf0], R84 ;  /* 0x0000f05404006986 */ /* 0x0005e8000c101518 */
[----:B------:R2:W-:Y:S01]  /*190b0*/  @P5 STG.E.U16 desc[UR24][R6.64+0xf2], R85 ;  /* 0x0000f25506005986 */ /* 0x0005e2000c101518 */
[----:B-1----:R-:W-:Y:S02]  /*190c0*/  @P0 IMAD.MOV.U32 R2, RZ, RZ, R14 ;  /* 0x000000ffff020224 */ /* 0x002fe400078e000e */
[----:B------:R-:W-:-:S02]  /*190d0*/  @P0 IMAD.MOV.U32 R3, RZ, RZ, R15 ;  /* 0x000000ffff030224 */ /* 0x000fc400078e000f */
[----:B------:R-:W-:-:S03]  /*190e0*/  FMUL R87, R87, UR13 ;  /* 0x0000000d57577c20 */ /* 0x000fc60008400000 */
[----:B------:R2:W-:Y:S01]  /*190f0*/  @P0 STG.E.U16 desc[UR24][R2.64+0xf0], R86 ;  /* 0x0000f05602000986 */ /* 0x0005e2000c101518 */
[----:B------:R-:W-:Y:S05]  /*19100*/  @!P1 EXIT ;  /* 0x000000000000994d */ /* 0x000fea0003800000 */
[----:B------:R-:W-:-:S05]  /*19110*/  F2FP.BF16.F32.PACK_AB R87, RZ, R87 ;  /* 0x00000057ff57723e */ /* 0x000fca00000010ff */
[----:B------:R-:W-:Y:S01]  /*19120*/  STG.E.U16 desc[UR24][R14.64+0xf2], R87 ;  /* 0x0000f2570e007986 */ /* 0x000fe2000c101518 */
[----:B------:R-:W-:Y:S05]  /*19130*/  EXIT ;  /* 0x000000000000794d */ /* 0x000fea0003800000 */
.L_x_9:
[----:B------:R-:W-:-:S13]  /*19140*/  ISETP.NE.AND P0, PT, RZ, UR9, PT ;  /* 0x00000009ff007c0c */ /* 0x000fda000bf05270 */
[----:B------:R-:W-:Y:S05]  /*19150*/  @P0 EXIT ;  /* 0x000000000000094d */ /* 0x000fea0003800000 */
[----:B------:R-:W-:-:S13]  /*19160*/  ELECT P0, URZ, PT ;  /* 0x00000000003f782f */ /* 0x000fda0003800000 */
[----:B------:R-:W-:Y:S05]  /*19170*/  @!P0 BRA `(.L_x_524) ;  /* 0x0000000800308947 */ /* 0x000fea0003800000 */
[----:B------:R-:W-:Y:S01]  /*19180*/  UISETP.GE.AND UP0, UPT, UR51, 0x1, UPT ;  /* 0x000000013300788c */ /* 0x000fe2000bf06270 */
[----:B------:R-:W-:-:S04]  /*19190*/  SHF.R.S32.HI R3, RZ, 0x1f, R4 ;  /* 0x0000001fff037819 */ /* 0x000fc80000011404 */
[----:B------:R-:W-:Y:S02]  /*191a0*/  LEA.HI R5, R3, R4, RZ, 0x7 ;  /* 0x0000000403057211 */ /* 0x000fe400078f38ff */
[----:B------:R-:W-:-:S13]  /*191b0*/  PLOP3.LUT P0, PT, PT, PT, UP0, 0x80, 0x0 ;  /* 0x000000000000781c */ /* 0x000fda0003f0f008 */
[----:B------:R-:W-:Y:S05]  /*191c0*/  @!P0 BRA `(.L_x_524) ;  /* 0x00000008001c8947 */ /* 0x000fea0003800000 */
[----:B------:R-:W0:Y:S01]  /*191d0*/  S2R R0, SR_CTAID.X ;  /* 0x0000000000007919 */ /* 0x000e220000002500 */
[----:B------:R-:W1:Y:S01]  /*191e0*/  LDC.64 R2, c[0x0][0x4d8] ;  /* 0x00013600ff027b82 */ /* 0x000e620000000a00 */
[----:B------:R-:W-:Y:S01]  /*191f0*/  LOP3.LUT R5, R5, 0xffffff80, RZ, 0xc0, !PT ;  /* 0xffffff8005057812 */ /* 0x000fe200078ec0ff */
[----:B------:R-:W-:Y:S01]  /*19200*/  ULDC.64 UR8, c[0x0][0x4b0] ;  /* 0x00012c0000087ab9 */ /* 0x000fe20000000a00 */
[C---:B------:R-:W-:Y:S01]  /*19210*/  LOP3.LUT P0, RZ, R4.reuse, 0x1f, RZ, 0xc0, !PT ;  /* 0x0000001f04ff7812 */ /* 0x040fe2000780c0ff */
[----:B------:R-:W-:Y:S01]  /*19220*/  IMAD.U32 R7, RZ, RZ, UR8 ;  /* 0x00000008ff077e24 */ /* 0x000fe2000f8e00ff */
[----:B------:R-:W-:Y:S01]  /*19230*/  UIADD3 UR4, UR5, 0x1, URZ ;  /* 0x0000000105047890 */ /* 0x000fe2000fffe03f */
[----:B------:R-:W-:Y:S02]  /*19240*/  IMAD.IADD R5, R4, 0x1, -R5 ;  /* 0x0000000104057824 */ /* 0x000fe400078e0a05 */
[----:B------:R-:W-:Y:S02]  /*19250*/  IMAD.U32 R4, RZ, RZ, UR9 ;  /* 0x00000009ff047e24 */ /* 0x000fe4000f8e00ff */
[----:B------:R-:W-:Y:S01]  /*19260*/  IMAD.U32 R9, RZ, RZ, UR14 ;  /* 0x0000000eff097e24 */ /* 0x000fe2000f8e00ff */
[C---:B------:R-:W-:Y:S01]  /*19270*/  ISETP.NE.AND P2, PT, R5.reuse, RZ, PT ;  /* 0x000000ff0500720c */ /* 0x040fe20003f45270 */
[----:B------:R-:W-:Y:S01]  /*19280*/  IMAD.MOV.U32 R14, RZ, RZ, RZ ;  /* 0x000000ffff0e7224 */ /* 0x000fe200078e00ff */
[----:B------:R-:W-:Y:S01]  /*19290*/  ISETP.NE.OR P0, PT, R5, RZ, !P0 ;  /* 0x000000ff0500720c */ /* 0x000fe20004705670 */
[----:B------:R-:W-:-:S02]  /*192a0*/  IMAD.SHL.U32 R9, R9, 0x80, RZ ;  /* 0x0000008009097824 */ /* 0x000fc400078e00ff */
[----:B------:R-:W-:Y:S02]  /*192b0*/  IMAD.U32 R15, RZ, RZ, UR4 ;  /* 0x00000004ff0f7e24 */ /* 0x000fe4000f8e00ff */
[----:B------:R-:W-:Y:S02]  /*192c0*/  VIADD R16, R9, 0x40 ;  /* 0x0000004009107836 */ /* 0x000fe40000000000 */
[----:B-1----:R-:W-:Y:S02]  /*192d0*/  IMAD R6, R7, UR15, R2 ;  /* 0x0000000f07067c24 */ /* 0x002fe4000f8e0202 */
[----:B------:R-:W-:Y:S02]  /*192e0*/  IMAD R7, R4, UR7, R3 ;  /* 0x0000000704077c24 */ /* 0x000fe4000f8e0203 */
[----:B------:R-:W-:Y:S02]  /*192f0*/  IMAD.U32 R4, RZ, RZ, UR6 ;  /* 0x00000006ff047e24 */ /* 0x000fe4000f8e00ff */
[----:B------:R-:W-:-:S02]  /*19300*/  IMAD.MOV.U32 R2, RZ, RZ, 0x1 ;  /* 0x00000001ff027424 */ /* 0x000fc400078e00ff */
[----:B0-----:R-:W-:Y:S01]  /*19310*/  IMAD.SHL.U32 R8, R0, 0x100, RZ ;  /* 0x0000010000087824 */ /* 0x001fe200078e00ff */
[----:B------:R-:W-:Y:S01]  /*19320*/  LOP3.LUT R0, R4, 0x2, RZ, 0xfc, !PT ;  /* 0x0000000204007812 */ /* 0x000fe200078efcff */
[----:B------:R-:W-:Y:S02]  /*19330*/  IMAD.MOV.U32 R3, RZ, RZ, RZ ;  /* 0x000000ffff037224 */ /* 0x000fe400078e00ff */
[C---:B------:R-:W-:Y:S02]  /*19340*/  VIADD R11, R8.reuse, 0x40 ;  /* 0x00000040080b7836 */ /* 0x040fe40000000000 */
[C---:B------:R-:W-:Y:S02]  /*19350*/  VIADD R12, R8.reuse, 0x80 ;  /* 0x00000080080c7836 */ /* 0x040fe40000000000 */
[----:B------:R-:W-:-:S07]  /*19360*/  VIADD R13, R8, 0xc0 ;  /* 0x000000c0080d7836 */ /* 0x000fce0000000000 */
.L_x_528:
[----:B------:R-:W0:Y:S01]  /*19370*/  S2R R5, SR_CgaCtaId ;  /* 0x0000000000057919 */ /* 0x000e220000008800 */
[----:B------:R-:W-:-:S04]  /*19380*/  MOV R4, 0x400 ;  /* 0x0000040000047802 */ /* 0x000fc80000000f00 */
[----:B0-----:R-:W-:Y:S02]  /*19390*/  LEA R10, R5, R4, 0x18 ;  /* 0x00000004050a7211 */ /* 0x001fe400078ec0ff */
[----:B------:R-:W-:-:S03]  /*193a0*/  SHF.L.U32 R4, R2, 0x1f, RZ ;  /* 0x0000001f02047819 */ /* 0x000fc600000006ff */
[----:B------:R-:W-:-:S07]  /*193b0*/  IMAD R5, R3, 0x8, R10 ;  /* 0x0000000803057824 */ /* 0x000fce00078e020a */
.L_x_525:
[----:B0-----:R0:W1:Y:S02]  /*193c0*/  SYNCS.PHASECHK.TRANS64.TRYWAIT P1, [R5+URZ+0x30020], R4 ;  /* 0x03002004050075a7 */ /* 0x001064000802017f */
[----:B-1----:R-:W-:Y:S05]  /*193d0*/  @!P1 NANOSLEEP.SYNCS 0x989680 ;  /* 0x009896800000995d */ /* 0x002fea0003900000 */
[----:B------:R-:W1:Y:S02]  /*193e0*/  @!P1 SYNCS.PHASECHK.TRANS64 P1, [R5+URZ+0x30020], R4 ;  /* 0x03002004050095a7 */ /* 0x000e64000802007f */
[----:B-1----:R-:W-:Y:S05]  /*193f0*/  @!P1 BRA `(.L_x_525) ;  /* 0xfffffffc00f09947 */ /* 0x002fea000383ffff */
[----:B0-----:R-:W0:Y:S02]  /*19400*/  @!P2 LDC R4, c[0x0][0x500] ;  /* 0x00014000ff04ab82 */ /* 0x001e240000000800 */
[----:B0-----:R0:W-:Y:S02]  /*19410*/  @!P2 SYNCS.ARRIVE.TRANS64 RZ, [R5+URZ+0x30000], R4 ;  /* 0x0300000405ffa9a7 */ /* 0x0011e4000800003f */
[----:B0-----:R-:W-:-:S04]  /*19420*/  PRMT R4, R0, 0x9910, RZ ;  /* 0x0000991000047816 */ /* 0x001fc800000000ff */
[----:B------:R-:W-:-:S13]  /*19430*/  ISETP.NE.AND P1, PT, R4, 0x2, PT ;  /* 0x000000020400780c */ /* 0x000fda0003f25270 */
[----:B------:R-:W-:Y:S05]  /*19440*/  @P1 BRA `(.L_x_526) ;  /* 0x0000000000041947 */ /* 0x000fea0003800000 */
[----:B------:R-:W-:Y:S01]  /*19450*/  BPT.TRAP 0x1 ;  /* 0x000000040000795c */ /* 0x000fe20000300000 */
.L_x_526:
[----:B------:R-:W-:Y:S05]  /*19460*/  @P0 BRA `(.L_x_527) ;  /* 0x0000000000040947 */ /* 0x000fea0003800000 */
[----:B------:R-:W-:Y:S01]  /*19470*/  BPT.TRAP 0x1 ;  /* 0x000000040000795c */ /* 0x000fe20000300000 */
.L_x_527:
[----:B------:R-:W-:Y:S01]  /*19480*/  ULDC UR13, c[0x0][0x48c] ;  /* 0x00012300000d7ab9 */ /* 0x000fe20000000800 */
[C---:B------:R-:W-:Y:S01]  /*19490*/  R2UR UR12, R14.reuse ;  /* 0x000000000e0c72ca */ /* 0x040fe200000e0000 */
[----:B------:R-:W-:Y:S01]  /*194a0*/  UISETP.NE.AND UP0, UPT, UR13, 0x1, UPT ;  /* 0x000000010d00788c */ /* 0x000fe2000bf05270 */
[----:B------:R-:W-:Y:S01]  /*194b0*/  R2UR UR28, R3 ;  /* 0x00000000031c72ca */ /* 0x000fe200000e0000 */
[----:B------:R-:W-:Y:S01]  /*194c0*/  VIADD R15, R15, 0xffffffff ;  /* 0xffffffff0f0f7836 */ /* 0x000fe20000000000 */
[----:B------:R-:W-:Y:S01]  /*194d0*/  LEA R4, R3, 0x1000, 0xe ;  /* 0x0000100003047811 */ /* 0x000fe200078e70ff */
[----:B------:R-:W-:Y:S01]  /*194e0*/  ULDC.64 UR40, c[0x0][0x4b8] ;  /* 0x00012e0000287ab9 */ /* 0x000fe20000000a00 */
[----:B------:R-:W-:Y:S01]  /*194f0*/  R2UR UR29, R5 ;  /* 0x00000000051d72ca */ /* 0x000fe200000e0000 */
[C---:B------:R-:W-:Y:S01]  /*19500*/  IMAD R5, R3.reuse, 0x4000, R10 ;  /* 0x0000400003057824 */ /* 0x040fe200078e020a */
[----:B------:R-:W-:Y:S01]  /*19510*/  R2UR UR31, R14 ;  /* 0x000000000e1f72ca */ /* 0x000fe200000e0000 */
[----:B------:R-:W-:Y:S01]  /*19520*/  IMAD R4, R3, -0x2000, R4 ;  /* 0xffffe00003047824 */ /* 0x000fe200078e0204 */
[----:B------:R-:W-:Y:S01]  /*19530*/  R2UR UR30, R8 ;  /* 0x00000000081e72ca */ /* 0x000fe200000e0000 */
[----:B------:R-:W-:Y:S01]  /*19540*/  ULDC.64 UR42, c[0x0][0x4d0] ;  /* 0x00013400002a7ab9 */ /* 0x000fe20000000a00 */
[----:B------:R-:W-:Y:S01]  /*19550*/  @UP0 ULDC.64 UR16, c[0x0][0x490] ;  /* 0x0001240000100ab9 */ /* 0x000fe20000000a00 */
[----:B------:R-:W-:Y:S01]  /*19560*/  @UP0 ULDC.64 UR18, c[0x0][0x490] ;  /* 0x0001240000120ab9 */ /* 0x000fe20000000a00 */
[----:B------:R-:W-:Y:S01]  /*19570*/  UIMAD.WIDE.U32 UR8, UR12, UR16, URZ ;  /* 0x000000100c0872a5 */ /* 0x000fe2000f8e003f */
[----:B------:R-:W-:Y:S01]  /*19580*/  IMAD R4, R4, 0x2, R10 ;  /* 0x0000000204047824 */ /* 0x000fe200078e020a */
[----:B------:R-:W-:Y:S01]  /*19590*/  UIMAD.WIDE.U32 UR10, UR12, UR18, URZ ;  /* 0x000000120c0a72a5 */ /* 0x000fe2000f8e003f */
[----:B------:R-:W-:Y:S01]  /*195a0*/  R2UR UR34, R11 ;  /* 0x000000000b2272ca */ /* 0x000fe200000e0000 */
[----:B------:R-:W-:Y:S01]  /*195b0*/  UMOV UR4, UR12 ;  /* 0x0000000c00047c82 */ /* 0x000fe20008000000 */
[----:B------:R-:W-:Y:S01]  /*195c0*/  @UP0 USHF.R.U32.HI UR4, URZ, UR17, UR9 ;  /* 0x000000113f040299 */ /* 0x000fe20008011609 */
[----:B------:R-:W-:Y:S01]  /*195d0*/  R2UR UR38, R12 ;  /* 0x000000000c2672ca */ /* 0x000fe200000e0000 */
[----:B------:R-:W-:Y:S01]  /*195e0*/  UIADD3 UR29, UR29, 0x30000, URZ ;  /* 0x000300001d1d7890 */ /* 0x000fe2000fffe03f */
[----:B------:R-:W-:Y:S01]  /*195f0*/  R2UR UR8, R10 ;  /* 0x000000000a0872ca */ /* 0x000fe200000e0000 */
[----:B------:R-:W-:Y:S01]  /*19600*/  UMOV UR9, UR12 ;  /* 0x0000000c00097c82 */ /* 0x000fe20008000000 */
[----:B------:R-:W-:Y:S01]  /*19610*/  ULDC UR12, c[0x0][0x498] ;  /* 0x00012600000c7ab9 */ /* 0x000fe20000000800 */
[----:B------:R-:W-:Y:S01]  /*19620*/  @UP0 USHF.R.U32.HI UR9, URZ, UR19, UR11 ;  /* 0x000000133f090299 */ /* 0x000fe2000801160b */
[----:B------:R-:W-:Y:S01]  /*19630*/  R2UR UR26, R13 ;  /* 0x000000000d1a72ca */ /* 0x000fe200000e0000 */
[----:B------:R-:W-:Y:S01]  /*19640*/  UISETP.NE.AND UP0, UPT, UR12, 0x1, UPT ;  /* 0x000000010c00788c */ /* 0x000fe2000bf05270 */
[----:B------:R-:W-:Y:S01]  /*19650*/  R2UR UR18, R9 ;  /* 0x00000000091272ca */ /* 0x000fe200000e0000 */
[----:B------:R-:W-:Y:S01]  /*19660*/  ULDC.64 UR16, c[0x0][0x198] ;  /* 0x0000660000107ab9 */ /* 0x000fe20000000a00 */
[----:B------:R-:W-:Y:S01]  /*19670*/  UIADD3 UR11, -UR13, URZ, URZ ;  /* 0x0000003f0d0b7290 */ /* 0x000fe2000fffe13f */
[----:B------:R-:W-:Y:S01]  /*19680*/  ISETP.GT.AND P3, PT, R15, 0x1, PT ;  /* 0x000000010f00780c */ /* 0x000fe20003f64270 */
[----:B------:R-:W-:Y:S01]  /*19690*/  UIADD3 UR44, UP1, UR16, 0xf0, URZ ;  /* 0x000000f0102c7890 */ /* 0x000fe2000ff3e03f */
[----:B------:R-:W-:Y:S01]  /*196a0*/  VIADD R3, R3, 0x1 ;  /* 0x0000000103037836 */ /* 0x000fe20000000000 */
[----:B------:R-:W-:Y:S01]  /*196b0*/  UIADD3 UR52, UP2, UR16, 0x1f0, URZ ;  /* 0x000001f010347890 */ /* 0x000fe2000ff5e03f */
[----:B------:R-:W-:Y:S01]  /*196c0*/  R2UR UR16, R5 ;  /* 0x00000000051072ca */ /* 0x000fe200000e0000 */
[----:B------:R-:W-:Y:S01]  /*196d0*/  ULEA UR28, UR28, UR8, 0xf ;  /* 0x000000081c1c7291 */ /* 0x000fe2000f8e783f */
[----:B------:R-:W-:Y:S01]  /*196e0*/  R2UR UR8, R4 ;  /* 0x00000000040872ca */ /* 0x000fe200000e0000 */
[----:B------:R-:W-:Y:S01]  /*196f0*/  @UP0 ULDC UR46, c[0x0][0x49c] ;  /* 0x00012700002e0ab9 */ /* 0x000fe20000000800 */
[----:B------:R-:W-:Y:S01]  /*19700*/  @UP0 ULDC UR48, c[0x0][0x49c] ;  /* 0x0001270000300ab9 */ /* 0x000fe20000000800 */
[----:B------:R-:W-:Y:S01]  /*19710*/  PRMT R4, R6, 0x40, R7 ;  /* 0x0000004006047816 */ /* 0x000fe20000000007 */
[----:B------:R-:W-:Y:S01]  /*19720*/  UIMAD.WIDE.U32 UR46, UR4, UR46, URZ ;  /* 0x0000002e042e72a5 */ /* 0x000fe2000f8e003f */
[C---:B------:R-:W-:Y:S01]  /*19730*/  ISETP.NE.AND P1, PT, R3.reuse, 0x4, PT ;  /* 0x000000040300780c */ /* 0x040fe20003f25270 */
[----:B------:R-:W-:Y:S01]  /*19740*/  UIMAD.WIDE.U32 UR48, UR9, UR48, URZ ;  /* 0x00000030093072a5 */ /* 0x000fe2000f8e003f */
[----:B------:R-:W-:Y:S01]  /*19750*/  R2UR UR50, R4 ;  /* 0x00000000043272ca */ /* 0x000fe200000e0000 */
[----:B------:R-:W-:Y:S01]  /*19760*/  UIADD3.X UR45, URZ, UR17, URZ, UP1, !UPT ;  /* 0x000000113f2d7290 */ /* 0x000fe20008ffe43f */
[----:B------:R-:W-:Y:S01]  /*19770*/  SEL R5, RZ, 0x1, P1 ;  /* 0x00000001ff057807 */ /* 0x000fe20000800000 */
[----:B------:R-:W-:Y:S01]  /*19780*/  @UP0 ULDC UR10, c[0x0][0x4a0] ;  /* 0x00012800000a0ab9 */ /* 0x000fe20000000800 */
[----:B------:R-:W-:Y:S01]  /*19790*/  UIADD3.X UR53, URZ, UR17, URZ, UP2, !UPT ;  /* 0x000000113f357290 */ /* 0x000fe200097fe43f */
[----:B------:R-:W-:Y:S01]  /*197a0*/  VIADD R14, R14, 0x40 ;  /* 0x000000400e0e7836 */ /* 0x000fe20000000000 */
[----:B------:R-:W-:Y:S01]  /*197b0*/  UMOV UR21, UR4 ;  /* 0x0000000400157c82 */ /* 0x000fe20008000000 */
[----:B------:R-:W-:Y:S01]  /*197c0*/  @UP0 ULDC UR17, c[0x0][0x4a0] ;  /* 0x0001280000110ab9 */ /* 0x000fe20000000800 */
[----:B------:R-:W-:Y:S01]  /*197d0*/  UMOV UR13, UR9 ;  /* 0x00000009000d7c82 */ /* 0x000fe20008000000 */
[----:B------:R-:W-:Y:S01]  /*197e0*/  @UP0 USHF.R.U32.HI UR21, URZ, UR10, UR47 ;  /* 0x0000000a3f150299 */ /* 0x000fe2000801162f */
[----:B------:R-:W-:Y:S01]  /*197f0*/  R2UR UR10, R16 ;  /* 0x00000000100a72ca */ /* 0x000fe200000e0000 */
[----:B------:R-:W-:Y:S01]  /*19800*/  @UP0 USHF.R.U32.HI UR13, URZ, UR17, UR49 ;  /* 0x000000113f0d0299 */ /* 0x000fe20008011631 */
[----:B------:R-:W-:Y:S01]  /*19810*/  LOP3.LUT R2, R2, R5, RZ, 0x3c, !PT ;  /* 0x0000000502027212 */ /* 0x000fe200078e3cff */
[----:B------:R-:W-:Y:S01]  /*19820*/  UIADD3 UR20, -UR21, URZ, URZ ;  /* 0x0000003f15147290 */ /* 0x000fe2000fffe13f */
[----:B------:R-:W-:Y:S01]  /*19830*/  SEL R3, R3, RZ, P1 ;  /* 0x000000ff03037207 */ /* 0x000fe20000800000 */
[----:B------:R-:W-:-:S02]  /*19840*/  UIADD3 UR17, -UR13, URZ, URZ ;  /* 0x0000003f0d117290 */ /* 0x000fc4000fffe13f */
[----:B------:R-:W-:Y:S02]  /*19850*/  UIMAD UR19, UR4, UR11, UR31 ;  /* 0x0000000b041372a4 */ /* 0x000fe4000f8e021f */
[----:B------:R-:W-:Y:S02]  /*19860*/  UIMAD UR20, UR12, UR20, UR4 ;  /* 0x000000140c1472a4 */ /* 0x000fe4000f8e0204 */
[----:B------:R-:W-:Y:S02]  /*19870*/  UIADD3 UR32, UR28, 0x2000, URZ ;  /* 0x000020001c207890 */ /* 0x000fe4000fffe03f */
[----:B------:R-:W-:Y:S02]  /*19880*/  UIMAD UR11, UR9, UR11, UR31 ;  /* 0x0000000b090b72a4 */ /* 0x000fe4000f8e021f */
[----:B------:R-:W-:Y:S02]  /*19890*/  UIMAD UR12, UR12, UR17, UR9 ;  /* 0x000000110c0c72a4 */ /* 0x000fe4000f8e0209 */
[----:B------:R-:W-:-:S02]  /*198a0*/  UIADD3 UR36, UR28, 0x4000, URZ ;  /* 0x000040001c247890 */ /* 0x000fc4000fffe03f */
[----:B------:R-:W-:Y:S02]  /*198b0*/  UIADD3 UR24, UR28, 0x6000, URZ ;  /* 0x000060001c187890 */ /* 0x000fe4000fffe03f */
[----:B------:R-:W-:Y:S02]  /*198c0*/  UIADD3 UR16, UR16, 0x20000, URZ ;  /* 0x0002000010107890 */ /* 0x000fe4000fffe03f */
[----:B------:R-:W-:Y:S02]  /*198d0*/  UIMAD UR19, UR19, UR40, UR42 ;  /* 0x00000028131372a4 */ /* 0x000fe4000f8e022a */
[----:B------:R-:W-:Y:S02]  /*198e0*/  UIMAD UR20, UR20, UR41, UR43 ;  /* 0x00000029141472a4 */ /* 0x000fe4000f8e022b */
[----:B------:R-:W-:Y:S02]  /*198f0*/  UPRMT UR50, UR50, 0x5410, URZ ;  /* 0x0000541032327896 */ /* 0x000fe4000800003f */
[----:B------:R-:W-:-:S02]  /*19900*/  UIADD3 UR8, UR8, 0x20000, URZ ;  /* 0x0002000008087890 */ /* 0x000fc4000fffe03f */
[----:B------:R-:W-:Y:S02]  /*19910*/  UIMAD UR11, UR11, UR40, UR42 ;  /* 0x000000280b0b72a4 */ /* 0x000fe4000f8e022a */
[----:B------:R-:W-:Y:S01]  /*19920*/  UIMAD UR12, UR12, UR41, UR43 ;  /* 0x000000290c0c72a4 */ /* 0x000fe2000f8e022b */
[----:B------:R-:W-:Y:S01]  /*19930*/  UMOV UR22, 0x0 ;  /* 0x0000000000167882 */ /* 0x000fe20000000000 */
[----:B------:R-:W-:Y:S01]  /*19940*/  UMOV UR23, 0x10000000 ;  /* 0x1000000000177882 */ /* 0x000fe20000000000 */
[----:B------:R-:W-:Y:S01]  /*19950*/  UMOV UR35, UR31 ;  /* 0x0000001f00237c82 */ /* 0x000fe20008000000 */
[----:B------:R-:W-:Y:S01]  /*19960*/  UMOV UR33, UR29 ;  /* 0x0000001d00217c82 */ /* 0x000fe20008000000 */
[----:B------:R-:W-:Y:S01]  /*19970*/  UMOV UR39, UR31 ;  /* 0x0000001f00277c82 */ /* 0x000fe20008000000 */
[----:B------:R-:W-:Y:S01]  /*19980*/  UMOV UR37, UR29 ;  /* 0x0000001d00257c82 */ /* 0x000fe20008000000 */
[----:B------:R0:W-:Y:S01]  /*19990*/  UTMALDG.2D [UR28], [UR44], desc[UR22] ;  /* 0x0000161c2c0075b4 */ /* 0x0001e20008009000 */
[----:B------:R-:W-:Y:S01]  /*199a0*/  UMOV UR27, UR31 ;  /* 0x0000001f001b7c82 */ /* 0x000fe20008000000 */
[----:B------:R-:W-:Y:S01]  /*199b0*/  UMOV UR25, UR29 ;  /* 0x0000001d00197c82 */ /* 0x000fe20008000000 */
[----:B------:R-:W-:Y:S01]  /*199c0*/  UMOV UR17, UR29 ;  /* 0x0000001d00117c82 */ /* 0x000fe20008000000 */
[----:B------:R-:W-:Y:S01]  /*199d0*/  UMOV UR9, UR29 ;  /* 0x0000001d00097c82 */ /* 0x000fe20008000000 */
[----:B------:R0:W-:Y:S01]  /*199e0*/  UTMALDG.2D [UR32], [UR44], desc[UR22] ;  /* 0x000016202c0075b4 */ /* 0x0001e20008009000 */
[----:B------:R0:W-:Y:S01]  /*199f0*/  UTMALDG.2D [UR36], [UR44], desc[UR22] ;  /* 0x000016242c0075b4 */ /* 0x0001e20008009000 */
[----:B------:R0:W-:Y:S01]  /*19a00*/  UTMALDG.2D [UR24], [UR44], desc[UR22] ;  /* 0x000016182c0075b4 */ /* 0x0001e20008009000 */
[----:B------:R0:W-:Y:S01]  /*19a10*/  UTMALDG.4D.IM2COL [UR16], [UR52], UR50 ;  /* 0x00000010340073b4 */ /* 0x0001e20008058032 */
[----:B------:R0:W-:Y:S02]  /*19a20*/  UTMALDG.4D.IM2COL [UR8], [UR52], UR50 ;  /* 0x00000008340073b4 */ /* 0x0001e40008058032 */
[----:B0-----:R-:W-:Y:S05]  /*19a30*/  @P3 BRA `(.L_x_528) ;  /* 0xfffffff8004c3947 */ /* 0x001fea000383ffff */
.L_x_524:
[----:B------:R-:W-:Y:S05]  /*19a40*/  WARPSYNC.ALL ;  /* 0x0000000000007948 */ /* 0x000fea0003800000 */
[----:B------:R-:W-:-:S13]  /*19a50*/  ELECT P0, URZ, PT ;  /* 0x00000000003f782f */ /* 0x000fda0003800000 */
[----:B------:R-:W-:Y:S05]  /*19a60*/  @!P0 EXIT ;  /* 0x000000000000894d */ /* 0x000fea0003800000 */
[----:B------:R-:W-:-:S04]  /*19a70*/  ULOP3.LUT UR6, UR6, 0x2, URZ, 0xfc, !UPT ;  /* 0x0000000206067892 */ /* 0x000fc8000f8efc3f */
[----:B------:R-:W-:-:S06]  /*19a80*/  UISETP.NE.AND UP0, UPT, UR6, 0x3, UPT ;  /* 0x000000030600788c */ /* 0x000fcc000bf05270 */
[----:B------:R-:W-:-:S13]  /*19a90*/  PLOP3.LUT P0, PT, PT, PT, UP0, 0x80, 0x0 ;  /* 0x000000000000781c */ /* 0x000fda0003f0f008 */
[----:B------:R-:W-:Y:S05]  /*19aa0*/  @!P0 BRA `(.L_x_529) ;  /* 0x0000000000048947 */ /* 0x000fea0003800000 */
[----:B------:R-:W-:Y:S01]  /*19ab0*/  BPT.TRAP 0x1 ;  /* 0x000000040000795c */ /* 0x000fe20000300000 */
.L_x_529:
[----:B------:R-:W0:Y:S01]  /*19ac0*/  S2UR UR7, SR_CgaCtaId ;  /* 0x00000000000779c3 */ /* 0x000e220000008800 */
[----:B------:R-:W-:Y:S01]  /*19ad0*/  ULOP3.LUT UP0, URZ, UR5, 0x4, URZ, 0xc0, !UPT ;  /* 0x00000004053f7892 */ /* 0x000fe2000f80c03f */
[----:B------:R-:W-:Y:S01]  /*19ae0*/  UMOV UR6, 0x400 ;  /* 0x0000040000067882 */ /* 0x000fe20000000000 */
[----:B------:R-:W-:Y:S02]  /*19af0*/  USHF.L.U32 UR4, UR5, 0x3, URZ ;  /* 0x0000000305047899 */ /* 0x000fe4000800063f */
[----:B------:R-:W-:Y:S02]  /*19b00*/  USEL UR8, URZ, 0x1, UP0 ;  /* 0x000000013f087887 */ /* 0x000fe40008000000 */
[----:B------:R-:W-:-:S04]  /*19b10*/  ULOP3.LUT UR5, UR5, 0x3, URZ, 0xc0, !UPT ;  /* 0x0000000305057892 */ /* 0x000fc8000f8ec03f */
[----:B------:R-:W-:-:S05]  /*19b20*/  IMAD.U32 R0, RZ, RZ, UR8 ;  /* 0x00000008ff007e24 */ /* 0x000fca000f8e00ff */
[----:B------:R-:W-:Y:S01]  /*19b30*/  SHF.L.U32 R0, R0, 0x1f, RZ ;  /* 0x0000001f00007819 */ /* 0x000fe200000006ff */
[----:B0-----:R-:W-:Y:S02]  /*19b40*/  ULEA UR7, UR7, UR6, 0x18 ;  /* 0x0000000607077291 */ /* 0x001fe4000f8ec03f */
[----:B------:R-:W-:Y:S02]  /*19b50*/  ULOP3.LUT UR6, UR4, 0x18, URZ, 0xc0, !UPT ;  /* 0x0000001804067892 */ /* 0x000fe4000f8ec03f */
[----:B------:R-:W-:-:S04]  /*19b60*/  UIADD3 UR4, UR7, 0x30020, URZ ;  /* 0x0003002007047890 */ /* 0x000fc8000fffe03f */
[----:B------:R-:W-:-:S12]  /*19b70*/  UIADD3 UR6, UR4, UR6, URZ ;  /* 0x0000000604067290 */ /* 0x000fd8000fffe03f */
.L_x_530:
[----:B0-----:R-:W-:-:S04]  /*19b80*/  IMAD.U32 R3, RZ, RZ, UR6 ;  /* 0x00000006ff037e24 */ /* 0x001fc8000f8e00ff */
[----:B------:R0:W1:Y:S03]  /*19b90*/  SYNCS.PHASECHK.TRANS64.TRYWAIT P0, [R3+URZ], R0 ;  /* 0x00000000030075a7 */ /* 0x000066000800017f */
[----:B-1----:R-:W-:Y:S05]  /*19ba0*/  @!P0 NANOSLEEP.SYNCS 0x989680 ;  /* 0x009896800000895d */ /* 0x002fea0003900000 */
[----:B------:R-:W1:Y:S02]  /*19bb0*/  @!P0 SYNCS.PHASECHK.TRANS64 P0, [R3+URZ], R0 ;  /* 0x00000000030085a7 */ /* 0x000e64000800007f */
[----:B-1----:R-:W-:Y:S05]  /*19bc0*/  @!P0 BRA `(.L_x_530) ;  /* 0xfffffffc00ec8947 */ /* 0x002fea000383ffff */
[----:B------:R-:W-:-:S04]  /*19bd0*/  UIADD3 UR5, UR5, 0x1, URZ ;  /* 0x0000000105057890 */ /* 0x000fc8000fffe03f */
[----:B------:R-:W-:Y:S02]  /*19be0*/  UISETP.EQ.XOR UP0, UPT, UR5, 0x4, !UP0 ;  /* 0x000000040500788c */ /* 0x000fe4000c702a70 */
[----:B------:R-:W-:Y:S02]  /*19bf0*/  UISETP.NE.AND UP1, UPT, UR5, 0x4, UPT ;  /* 0x000000040500788c */ /* 0x000fe4000bf25270 */
[----:B------:R-:W-:Y:S02]  /*19c00*/  USEL UR6, URZ, 0x1, !UP0 ;  /* 0x000000013f067887 */ /* 0x000fe4000c000000 */
[----:B------:R-:W-:-:S04]  /*19c10*/  USEL UR5, UR5, URZ, UP1 ;  /* 0x0000003f05057287 */ /* 0x000fc80008800000 */
[----:B0-----:R-:W-:Y:S01]  /*19c20*/  IMAD.U32 R0, RZ, RZ, UR6 ;  /* 0x00000006ff007e24 */ /* 0x001fe2000f8e00ff */
[----:B------:R-:W-:-:S04]  /*19c30*/  ULEA UR7, UR5, UR4, 0x3 ;  /* 0x0000000405077291 */ /* 0x000fc8000f8e183f */
[----:B------:R-:W-:-:S08]  /*19c40*/  SHF.L.U32 R0, R0, 0x1f, RZ ;  /* 0x0000001f00007819 */ /* 0x000fd000000006ff */
.L_x_531:
[----:B0-----:R-:W-:-:S04]  /*19c50*/  IMAD.U32 R3, RZ, RZ, UR7 ;  /* 0x00000007ff037e24 */ /* 0x001fc8000f8e00ff */
[----:B------:R0:W1:Y:S03]  /*19c60*/  SYNCS.PHASECHK.TRANS64.TRYWAIT P0, [R3+URZ], R0 ;  /* 0x00000000030075a7 */ /* 0x000066000800017f */
[----:B-1----:R-:W-:Y:S05]  /*19c70*/  @!P0 NANOSLEEP.SYNCS 0x989680 ;  /* 0x009896800000895d */ /* 0x002fea0003900000 */
[----:B------:R-:W1:Y:S02]  /*19c80*/  @!P0 SYNCS.PHASECHK.TRANS64 P0, [R3+URZ], R0 ;  /* 0x00000000030085a7 */ /* 0x000e64000800007f */
[----:B-1----:R-:W-:Y:S05]  /*19c90*/  @!P0 BRA `(.L_x_531) ;  /* 0xfffffffc00ec8947 */ /* 0x002fea000383ffff */
[----:B------:R-:W-:-:S04]  /*19ca0*/  UIADD3 UR5, UR5, 0x1, URZ ;  /* 0x0000000105057890 */ /* 0x000fc8000fffe03f */
[----:B------:R-:W-:Y:S02]  /*19cb0*/  UISETP.EQ.XOR UP0, UPT, UR5, 0x4, UP0 ;  /* 0x000000040500788c */ /* 0x000fe40008702a70 */
[----:B------:R-:W-:Y:S02]  /*19cc0*/  UISETP.NE.AND UP1, UPT, UR5, 0x4, UPT ;  /* 0x000000040500788c */ /* 0x000fe4000bf25270 */
[----:B------:R-:W-:Y:S02]  /*19cd0*/  USEL UR6, URZ, 0x1, !UP0 ;  /* 0x000000013f067887 */ /* 0x000fe4000c000000 */
[----:B------:R-:W-:-:S04]  /*19ce0*/  USEL UR5, UR5, URZ, UP1 ;  /* 0x0000003f05057287 */ /* 0x000fc80008800000 */
[----:B0-----:R-:W-:Y:S01]  /*19cf0*/  IMAD.U32 R0, RZ, RZ, UR6 ;  /* 0x00000006ff007e24 */ /* 0x001fe2000f8e00ff */
[----:B------:R-:W-:-:S04]  /*19d00*/  ULEA UR7, UR5, UR4, 0x3 ;  /* 0x0000000405077291 */ /* 0x000fc8000f8e183f */
[----:B------:R-:W-:-:S08]  /*19d10*/  SHF.L.U32 R0, R0, 0x1f, RZ ;  /* 0x0000001f00007819 */ /* 0x000fd000000006ff */
.L_x_532:
        /* <DEDUP_REMOVED lines=13> */
.L_x_533:
[----:B0-----:R-:W-:-:S04]  /*19df0*/  IMAD.U32 R3, RZ, RZ, UR5 ;  /* 0x00000005ff037e24 */ /* 0x001fc8000f8e00ff */
[----:B------:R0:W1:Y:S03]  /*19e00*/  SYNCS.PHASECHK.TRANS64.TRYWAIT P0, [R3+URZ], R0 ;  /* 0x00000000030075a7 */ /* 0x000066000800017f */
[----:B-1----:R-:W-:Y:S05]  /*19e10*/  @!P0 NANOSLEEP.SYNCS 0x989680 ;  /* 0x009896800000895d */ /* 0x002fea0003900000 */
[----:B------:R-:W1:Y:S02]  /*19e20*/  @!P0 SYNCS.PHASECHK.TRANS64 P0, [R3+URZ], R0 ;  /* 0x00000000030085a7 */ /* 0x000e64000800007f */
[----:B-1----:R-:W-:Y:S05]  /*19e30*/  @P0 EXIT ;  /* 0x000000000000094d */ /* 0x002fea0003800000 */
[----:B------:R-:W-:Y:S05]  /*19e40*/  BRA `(.L_x_533) ;  /* 0xfffffffc00e87947 */ /* 0x000fea000383ffff */
.L_x_534:
[----:B------:R-:W-:-:S00]  /*19e50*/  BRA `(.L_x_534) ;  /* 0xfffffffc00fc7947 */ /* 0x000fc0000383ffff */
[----:B------:R-:W-:-:S00]  /*19e60*/  NOP ;  /* 0x0000000000007918 */ /* 0x000fc00000000000 */
        /* <DEDUP_REMOVED lines=9> */
.L_x_535:


//--------------------- .nv.shared._ZN7cutlass13device_kernelINS_4conv6kernel13ConvUniversalINS1_16ConvProblemShapeILNS1_8OperatorE2ELi2EEENS1_10collective14CollectiveConvINS1_46MainloopSm90TmaGmmaWarpSpecializedImplicitGemmILS5_2ELi4ELi2EN4cute5tupleIJNSA_1CILi1EEESD_SD_EEENS1_36KernelImplicitTmaWarpSpecializedSm90ELi1EEENSB_IJNSC_ILi256EEENSB_IJNSC_ILi128EEEEEENSB_IJNSC_ILi64EEEEEEEEENS_10bfloat16_tESN_NSA_8TiledMMAINSA_8MMA_AtomIJNSA_4SM904GMMA28MMA_64x128x16_F32BF16BF16_SSILNSR_5MajorE1ELST_1ELNSR_7ScaleInE1ELSU_1EEEEEENSA_6LayoutISE_NSB_IJNSC_ILi0EEESY_SY_EEEEENSB_IJNSA_10UnderscoreES11_S11_EEEEENS7_6detail26Sm90ImplicitGemmTileTraitsINSA_13SM90_TMA_LOADENSA_14ComposedLayoutINSA_7SwizzleILi3ELi4ELi3EEENSA_18smem_ptr_flag_bitsILi16EEENSX_INSB_IJNSB_IJSK_NSC_ILi4EEEEEENSB_IJNSC_ILi8EEES1E_EEENSB_IJSD_S1C_EEEEEENSB_IJNSB_IJSD_NSC_ILi4096EEEEEENSB_IJSK_NSC_ILi512EEEEEENSB_IJSY_NSC_ILi16384EEEEEEEEEEEEEvEENS15_INSA_20SM90_TMA_LOAD_IM2COLENS17_IS19_S1B_NSX_INSB_IJNSB_IJSK_NSC_ILi2EEEEEES1F_S1G_EEENSB_IJS1J_S1L_NSB_IJSY_NSC_ILi8192EEEEEEEEEEEEEvEEEENS_8epilogue10collective6detail29Sm90TmaWarpSpecializedAdapterINS24_15DefaultEpilogueISN_NSB_IJlNSB_IJSD_llEEESY_EEES29_NS23_6thread17LinearCombinationISN_Li1EffLNS2A_9ScaleType4KindE0ELNS_15FloatRoundStyleE2ESN_EENS_4gemm15EpilogueDefaultEEEEEvvEEEEvNT_6ParamsE --------------------------
	.section	.nv.shared._ZN7cutlass13device_kernelINS_4conv6kernel13ConvUniversalINS1_16ConvProblemShapeILNS1_8OperatorE2ELi2EEENS1_10collective14CollectiveConvINS1_46MainloopSm90TmaGmmaWarpSpecializedImplicitGemmILS5_2ELi4ELi2EN4cute5tupleIJNSA_1CILi1EEESD_SD_EEENS1_36KernelImplicitTmaWarpSpecializedSm90ELi1EEENSB_IJNSC_ILi256EEENSB_IJNSC_ILi128EEEEEENSB_IJNSC_ILi64EEEEEEEEENS_10bfloat16_tESN_NSA_8TiledMMAINSA_8MMA_AtomIJNSA_4SM904GMMA28MMA_64x128x16_F32BF16BF16_SSILNSR_5MajorE1ELST_1ELNSR_7ScaleInE1ELSU_1EEEEEENSA_6LayoutISE_NSB_IJNSC_ILi0EEESY_SY_EEEEENSB_IJNSA_10UnderscoreES11_S11_EEEEENS7_6detail26Sm90ImplicitGemmTileTraitsINSA_13SM90_TMA_LOADENSA_14ComposedLayoutINSA_7SwizzleILi3ELi4ELi3EEENSA_18smem_ptr_flag_bitsILi16EEENSX_INSB_IJNSB_IJSK_NSC_ILi4EEEEEENSB_IJNSC_ILi8EEES1E_EEENSB_IJSD_S1C_EEEEEENSB_IJNSB_IJSD_NSC_ILi4096EEEEEENSB_IJSK_NSC_ILi512EEEEEENSB_IJSY_NSC_ILi16384EEEEEEEEEEEEEvEENS15_INSA_20SM90_TMA_LOAD_IM2COLENS17_IS19_S1B_NSX_INSB_IJNSB_IJSK_NSC_ILi2EEEEEES1F_S1G_EEENSB_IJS1J_S1L_NSB_IJSY_NSC_ILi8192EEEEEEEEEEEEEvEEEENS_8epilogue10collective6detail29Sm90TmaWarpSpecializedAdapterINS24_15DefaultEpilogueISN_NSB_IJlNSB_IJSD_llEEESY_EEES29_NS23_6thread17LinearCombinationISN_Li1EffLNS2A_9ScaleType4KindE0ELNS_15FloatRoundStyleE2ESN_EENS_4gemm15EpilogueDefaultEEEEEvvEEEEvNT_6ParamsE,"aw",@nobits
	.sectionflags	@""
	.align	16
	.zero		1024


//--------------------- .nv.shared.reserved.0     --------------------------
	.section	.nv.shared.reserved.0,"aw",@nobits
	.weak		__nv_reservedSMEM_offset_0_alias
	.size		__nv_reservedSMEM_offset_0_alias, 0, 0
	.other		__nv_reservedSMEM_offset_0_alias,@"STO_CUDA_RESERVED_SHARED STV_DEFAULT"
__nv_reservedSMEM_offset_0_alias:
	.zero		0


//--------------------- .nv.global                --------------------------
	.section	.nv.global,"aw",@nobits
.nv.global:
	.type		_ZN39_INTERNAL_ebddb369_4_k_cu_afe80d9a_38474cute1_E,@object
	.size		_ZN39_INTERNAL_ebddb369_4_k_cu_afe80d9a_38474cute1_E,(_ZN39_INTERNAL_ebddb369_4_k_cu_afe80d9a_38474cuda3std3__45__cpo6cbeginE - _ZN39_INTERNAL_ebddb369_4_k_cu_afe80d9a_38474cute1_E)
_ZN39_INTERNAL_ebddb369_4_k_cu_afe80d9a_38474cute1_E:
	.zero		1
	.type		_ZN39_INTERNAL_ebddb369_4_k_cu_afe80d9a_38474cuda3std3__45__cpo6cbeginE,@object
	.size		_ZN39_INTERNAL_ebddb369_4_k_cu_afe80d9a_38474cuda3std3__45__cpo6cbeginE,(_ZN39_INTERNAL_ebddb369_4_k_cu_afe80d9a_38474cuda3std3__48in_placeE - _ZN39_INTERNAL_ebddb369_4_k_cu_afe80d9a_38474cuda3std3__45__cpo6cbeginE)
_ZN39_INTERNAL_ebddb369_4_k_cu_afe80d9a_38474cuda3std3__45__cpo6cbeginE:
	.zero		1
	.type		_ZN39_INTERNAL_ebddb369_4_k_cu_afe80d9a_38474cuda3std3__48in_placeE,@object
	.size		_ZN39_INTERNAL_ebddb369_4_k_cu_afe80d9a_38474cuda3std3__48in_placeE,(_ZN39_INTERNAL_ebddb369_4_k_cu_afe80d9a_38474cuda3std6ranges3__45__cpo9iter_moveE - _ZN39_INTERNAL_ebddb369_4_k_cu_afe80d9a_38474cuda3std3__48in_placeE)
_ZN39_INTERNAL_ebddb369_4_k_cu_afe80d9a_38474cuda3std3__48in_placeE:
	.zero		1
	.type		_ZN39_INTERNAL_ebddb369_4_k_cu_afe80d9a_38474cuda3std6ranges3__45__cpo9iter_moveE,@object
	.size		_ZN39_INTERNAL_ebddb369_4_k_cu_afe80d9a_38474cuda3std6ranges3__45__cpo9iter_moveE,(_ZN39_INTERNAL_ebddb369_4_k_cu_afe80d9a_38474cuda3std3__45__cpo5beginE - _ZN39_INTERNAL_ebddb369_4_k_cu_afe80d9a_38474cuda3std6ranges3__45__cpo9iter_moveE)
_ZN39_INTERNAL_ebddb369_4_k_cu_afe80d9a_38474cuda3std6ranges3__45__cpo9iter_moveE:
	.zero		1
	.type		_ZN39_INTERNAL_ebddb369_4_k_cu_afe80d9a_38474cuda3std3__45__cpo5beginE,@object
	.size		_ZN39_INTERNAL_ebddb369_4_k_cu_afe80d9a_38474cuda3std3__45__cpo5beginE,(_ZN39_INTERNAL_ebddb369_4_k_cu_afe80d9a_38474cuda3std3__441_GLOBAL__N__ebddb369_4_k_cu_afe80d9a_38476ignoreE - _ZN39_INTERNAL_ebddb369_4_k_cu_afe80d9a_38474cuda3std3__45__cpo5beginE)
_ZN39_INTERNAL_ebddb369_4_k_cu_afe80d9a_38474cuda3std3__45__cpo5beginE:
	.zero		1
	.type		_ZN39_INTERNAL_ebddb369_4_k_cu_afe80d9a_38474cuda3std3__441_GLOBAL__N__ebddb369_4_k_cu_afe80d9a_38476ignoreE,@object
	.size		_ZN39_INTERNAL_ebddb369_4_k_cu_afe80d9a_38474cuda3std3__441_GLOBAL__N__ebddb369_4_k_cu_afe80d9a_38476ignoreE,(_ZN39_INTERNAL_ebddb369_4_k_cu_afe80d9a_38474cute7productE - _ZN39_INTERNAL_ebddb369_4_k_cu_afe80d9a_38474cuda3std3__441_GLOBAL__N__ebddb369_4_k_cu_afe80d9a_38476ignoreE)
_ZN39_INTERNAL_ebddb369_4_k_cu_afe80d9a_38474cuda3std3__441_GLOBAL__N__ebddb369_4_k_cu_afe80d9a_38476ignoreE:
	.zero		1
	.type		_ZN39_INTERNAL_ebddb369_4_k_cu_afe80d9a_38474cute7productE,@object
	.size		_ZN39_INTERNAL_ebddb369_4_k_cu_afe80d9a_38474cute7productE,(_ZN39_INTERNAL_ebddb369_4_k_cu_afe80d9a_38474cuda3std3__45__cpo3endE - _ZN39_INTERNAL_ebddb369_4_k_cu_afe80d9a_38474cute7productE)
_ZN39_INTERNAL_ebddb369_4_k_cu_afe80d9a_38474cute7productE:
	.zero		1
	.type		_ZN39_INTERNAL_ebddb369_4_k_cu_afe80d9a_38474cuda3std3__45__cpo3endE,@object
	.size		_ZN39_INTERNAL_ebddb369_4_k_cu_afe80d9a_38474cuda3std3__45__cpo3endE,(_ZN39_INTERNAL_ebddb369_4_k_cu_afe80d9a_38474cuda3std3__419piecewise_constructE - _ZN39_INTERNAL_ebddb369_4_k_cu_afe80d9a_38474cuda3std3__45__cpo3endE)
_ZN39_INTERNAL_ebddb369_4_k_cu_afe80d9a_38474cuda3std3__45__cpo3endE:
	.zero		1
	.type		_ZN39_INTERNAL_ebddb369_4_k_cu_afe80d9a_38474cuda3std3__419piecewise_constructE,@object
	.size		_ZN39_INTERNAL_ebddb369_4_k_cu_afe80d9a_38474cuda3std3__419piecewise_constructE,(_ZN39_INTERNAL_ebddb369_4_k_cu_afe80d9a_38474cuda3std3__45__cpo4cendE - _ZN39_INTERNAL_ebddb369_4_k_cu_afe80d9a_38474cuda3std3__419piecewise_constructE)
_ZN39_INTERNAL_ebddb369_4_k_cu_afe80d9a_38474cuda3std3__419piecewise_constructE:
	.zero		1
	.type		_ZN39_INTERNAL_ebddb369_4_k_cu_afe80d9a_38474cuda3std3__45__cpo4cendE,@object
	.size		_ZN39_INTERNAL_ebddb369_4_k_cu_afe80d9a_38474cuda3std3__45__cpo4cendE,(_ZN39_INTERNAL_ebddb369_4_k_cu_afe80d9a_38474cuda3std6ranges3__45__cpo4swapE - _ZN39_INTERNAL_ebddb369_4_k_cu_afe80d9a_38474cuda3std3__45__cpo4cendE)
_ZN39_INTERNAL_ebddb369_4_k_cu_afe80d9a_38474cuda3std3__45__cpo4cendE:
	.zero		1
	.type		_ZN39_INTERNAL_ebddb369_4_k_cu_afe80d9a_38474cuda3std6ranges3__45__cpo4swapE,@object
	.size		_ZN39_INTERNAL_ebddb369_4_k_cu_afe80d9a_38474cuda3std6ranges3__45__cpo4swapE,(.L_7 - _ZN39_INTERNAL_ebddb369_4_k_cu_afe80d9a_38474cuda3std6ranges3__45__cpo4swapE)
_ZN39_INTERNAL_ebddb369_4_k_cu_afe80d9a_38474cuda3std6ranges3__45__cpo4swapE:
	.zero		1
.L_7:


//--------------------- .nv.constant0._ZN7cutlass13device_kernelINS_4conv6kernel13ConvUniversalINS1_16ConvProblemShapeILNS1_8OperatorE2ELi2EEENS1_10collective14CollectiveConvINS1_46MainloopSm90TmaGmmaWarpSpecializedImplicitGemmILS5_2ELi4ELi2EN4cute5tupleIJNSA_1CILi1EEESD_SD_EEENS1_36KernelImplicitTmaWarpSpecializedSm90ELi1EEENSB_IJNSC_ILi256EEENSB_IJNSC_ILi128EEEEEENSB_IJNSC_ILi64EEEEEEEEENS_10bfloat16_tESN_NSA_8TiledMMAINSA_8MMA_AtomIJNSA_4SM904GMMA28MMA_64x128x16_F32BF16BF16_SSILNSR_5MajorE1ELST_1ELNSR_7ScaleInE1ELSU_1EEEEEENSA_6LayoutISE_NSB_IJNSC_ILi0EEESY_SY_EEEEENSB_IJNSA_10UnderscoreES11_S11_EEEEENS7_6detail26Sm90ImplicitGemmTileTraitsINSA_13SM90_TMA_LOADENSA_14ComposedLayoutINSA_7SwizzleILi3ELi4ELi3EEENSA_18smem_ptr_flag_bitsILi16EEENSX_INSB_IJNSB_IJSK_NSC_ILi4EEEEEENSB_IJNSC_ILi8EEES1E_EEENSB_IJSD_S1C_EEEEEENSB_IJNSB_IJSD_NSC_ILi4096EEEEEENSB_IJSK_NSC_ILi512EEEEEENSB_IJSY_NSC_ILi16384EEEEEEEEEEEEEvEENS15_INSA_20SM90_TMA_LOAD_IM2COLENS17_IS19_S1B_NSX_INSB_IJNSB_IJSK_NSC_ILi2EEEEEES1F_S1G_EEENSB_IJS1J_S1L_NSB_IJSY_NSC_ILi8192EEEEEEEEEEEEEvEEEENS_8epilogue10collective6detail29Sm90TmaWarpSpecializedAdapterINS24_15DefaultEpilogueISN_NSB_IJlNSB_IJSD_llEEESY_EEES29_NS23_6thread17LinearCombinationISN_Li1EffLNS2A_9ScaleType4KindE0ELNS_15FloatRoundStyleE2ESN_EENS_4gemm15EpilogueDefaultEEEEEvvEEEEvNT_6ParamsE --------------------------
	.section	.nv.constant0._ZN7cutlass13device_kernelINS_4conv6kernel13ConvUniversalINS1_16ConvProblemShapeILNS1_8OperatorE2ELi2EEENS1_10collective14CollectiveConvINS1_46MainloopSm90TmaGmmaWarpSpecializedImplicitGemmILS5_2ELi4ELi2EN4cute5tupleIJNSA_1CILi1EEESD_SD_EEENS1_36KernelImplicitTmaWarpSpecializedSm90ELi1EEENSB_IJNSC_ILi256EEENSB_IJNSC_ILi128EEEEEENSB_IJNSC_ILi64EEEEEEEEENS_10bfloat16_tESN_NSA_8TiledMMAINSA_8MMA_AtomIJNSA_4SM904GMMA28MMA_64x128x16_F32BF16BF16_SSILNSR_5MajorE1ELST_1ELNSR_7ScaleInE1ELSU_1EEEEEENSA_6LayoutISE_NSB_IJNSC_ILi0EEESY_SY_EEEEENSB_IJNSA_10UnderscoreES11_S11_EEEEENS7_6detail26Sm90ImplicitGemmTileTraitsINSA_13SM90_TMA_LOADENSA_14ComposedLayoutINSA_7SwizzleILi3ELi4ELi3EEENSA_18smem_ptr_flag_bitsILi16EEENSX_INSB_IJNSB_IJSK_NSC_ILi4EEEEEENSB_IJNSC_ILi8EEES1E_EEENSB_IJSD_S1C_EEEEEENSB_IJNSB_IJSD_NSC_ILi4096EEEEEENSB_IJSK_NSC_ILi512EEEEEENSB_IJSY_NSC_ILi16384EEEEEEEEEEEEEvEENS15_INSA_20SM90_TMA_LOAD_IM2COLENS17_IS19_S1B_NSX_INSB_IJNSB_IJSK_NSC_ILi2EEEEEES1F_S1G_EEENSB_IJS1J_S1L_NSB_IJSY_NSC_ILi8192EEEEEEEEEEEEEvEEEENS_8epilogue10collective6detail29Sm90TmaWarpSpecializedAdapterINS24_15DefaultEpilogueISN_NSB_IJlNSB_IJSD_llEEESY_EEES29_NS23_6thread17LinearCombinationISN_Li1EffLNS2A_9ScaleType4KindE0ELNS_15FloatRoundStyleE2ESN_EENS_4gemm15EpilogueDefaultEEEEEvvEEEEvNT_6ParamsE,"a",@progbits
	.sectionflags	@""
	.align	4
.nv.constant0._ZN7cutlass13device_kernelINS_4conv6kernel13ConvUniversalINS1_16ConvProblemShapeILNS1_8OperatorE2ELi2EEENS1_10collective14CollectiveConvINS1_46MainloopSm90TmaGmmaWarpSpecializedImplicitGemmILS5_2ELi4ELi2EN4cute5tupleIJNSA_1CILi1EEESD_SD_EEENS1_36KernelImplicitTmaWarpSpecializedSm90ELi1EEENSB_IJNSC_ILi256EEENSB_IJNSC_ILi128EEEEEENSB_IJNSC_ILi64EEEEEEEEENS_10bfloat16_tESN_NSA_8TiledMMAINSA_8MMA_AtomIJNSA_4SM904GMMA28MMA_64x128x16_F32BF16BF16_SSILNSR_5MajorE1ELST_1ELNSR_7ScaleInE1ELSU_1EEEEEENSA_6LayoutISE_NSB_IJNSC_ILi0EEESY_SY_EEEEENSB_IJNSA_10UnderscoreES11_S11_EEEEENS7_6detail26Sm90ImplicitGemmTileTraitsINSA_13SM90_TMA_LOADENSA_14ComposedLayoutINSA_7SwizzleILi3ELi4ELi3EEENSA_18smem_ptr_flag_bitsILi16EEENSX_INSB_IJNSB_IJSK_NSC_ILi4EEEEEENSB_IJNSC_ILi8EEES1E_EEENSB_IJSD_S1C_EEEEEENSB_IJNSB_IJSD_NSC_ILi4096EEEEEENSB_IJSK_NSC_ILi512EEEEEENSB_IJSY_NSC_ILi16384EEEEEEEEEEEEEvEENS15_INSA_20SM90_TMA_LOAD_IM2COLENS17_IS19_S1B_NSX_INSB_IJNSB_IJSK_NSC_ILi2EEEEEES1F_S1G_EEENSB_IJS1J_S1L_NSB_IJSY_NSC_ILi8192EEEEEEEEEEEEEvEEEENS_8epilogue10collective6detail29Sm90TmaWarpSpecializedAdapterINS24_15DefaultEpilogueISN_NSB_IJlNSB_IJSD_llEEESY_EEES29_NS23_6thread17LinearCombinationISN_Li1EffLNS2A_9ScaleType4KindE0ELNS_15FloatRoundStyleE2ESN_EENS_4gemm15EpilogueDefaultEEEEEvvEEEEvNT_6ParamsE:
	.zero		1536


//--------------------- SYMBOLS --------------------------

	.type		.nv.reservedSmem.offset0,@object
	.size		.nv.reservedSmem.offset0,0x4
